//
// Generated by NVIDIA NVVM Compiler
//
// Compiler Build ID: CL-36424714
// Cuda compilation tools, release 13.0, V13.0.88
// Based on NVVM 20.0.0
//

.version 9.0
.target sm_100
.address_size 64

	// .globl	_Z12gaussianBlurPhS_jjPfi

.visible .entry _Z12gaussianBlurPhS_jjPfi(
	.param .u64 .ptr .align 1 _Z12gaussianBlurPhS_jjPfi_param_0,
	.param .u64 .ptr .align 1 _Z12gaussianBlurPhS_jjPfi_param_1,
	.param .u32 _Z12gaussianBlurPhS_jjPfi_param_2,
	.param .u32 _Z12gaussianBlurPhS_jjPfi_param_3,
	.param .u64 .ptr .align 1 _Z12gaussianBlurPhS_jjPfi_param_4,
	.param .u32 _Z12gaussianBlurPhS_jjPfi_param_5
)
{
	.reg .pred 	%p<94>;
	.reg .b16 	%rs<16>;
	.reg .b32 	%r<98>;
	.reg .b32 	%f<99>;
	.reg .b64 	%rd<47>;

	ld.param.u64 	%rd7, [_Z12gaussianBlurPhS_jjPfi_param_0];
	ld.param.u64 	%rd6, [_Z12gaussianBlurPhS_jjPfi_param_1];
	ld.param.u32 	%r45, [_Z12gaussianBlurPhS_jjPfi_param_2];
	ld.param.u32 	%r43, [_Z12gaussianBlurPhS_jjPfi_param_3];
	ld.param.u64 	%rd8, [_Z12gaussianBlurPhS_jjPfi_param_4];
	ld.param.u32 	%r44, [_Z12gaussianBlurPhS_jjPfi_param_5];
	cvta.to.global.u64 	%rd1, %rd8;
	cvta.to.global.u64 	%rd2, %rd7;
	mov.u32 	%r46, %ctaid.x;
	shl.b32 	%r1, %r46, 4;
	mov.u32 	%r2, %tid.x;
	add.s32 	%r3, %r1, %r2;
	mov.u32 	%r47, %ctaid.y;
	shl.b32 	%r48, %r47, 4;
	mov.u32 	%r49, %tid.y;
	add.s32 	%r50, %r48, %r49;
	setp.gt.u32 	%p2, %r3, %r43;
	setp.gt.u32 	%p3, %r50, %r45;
	or.pred  	%p4, %p2, %p3;
	@%p4 bra 	$L__BB0_46;
	shr.u32 	%r51, %r44, 31;
	add.s32 	%r52, %r44, %r51;
	shr.s32 	%r6, %r52, 1;
	neg.s32 	%r5, %r6;
	setp.ge.s32 	%p5, %r5, %r6;
	mov.f32 	%f97, 0f00000000;
	@%p5 bra 	$L__BB0_45;
	sub.s32 	%r53, %r6, %r5;
	and.b32  	%r7, %r53, 7;
	and.b32  	%r8, %r53, 1;
	add.s32 	%r54, %r2, %r5;
	add.s32 	%r9, %r54, %r1;
	and.b32  	%r55, %r53, -8;
	neg.s32 	%r10, %r55;
	mov.f32 	%f97, 0f00000000;
	mov.u32 	%r89, %r5;
$L__BB0_3:
	sub.s32 	%r56, %r5, %r6;
	setp.gt.u32 	%p6, %r56, -8;
	add.s32 	%r57, %r89, %r50;
	setp.gt.s32 	%p7, %r57, -1;
	setp.lt.u32 	%p8, %r57, %r45;
	and.pred  	%p1, %p7, %p8;
	add.s32 	%r58, %r89, %r6;
	mul.lo.s32 	%r12, %r58, %r44;
	add.s32 	%r13, %r12, %r6;
	mul.lo.s32 	%r14, %r57, %r43;
	mov.u32 	%r96, %r5;
	@%p6 bra 	$L__BB0_23;
	add.s32 	%r94, %r5, 3;
	add.s32 	%r92, %r9, %r14;
	add.s32 	%r59, %r5, %r6;
	add.s32 	%r91, %r59, %r12;
	mov.u32 	%r90, %r10;
	mov.u32 	%r93, %r9;
$L__BB0_5:
	.pragma "nounroll";
	setp.gt.s32 	%p9, %r93, -1;
	setp.lt.u32 	%p10, %r93, %r43;
	and.pred  	%p11, %p9, %p10;
	and.pred  	%p12, %p1, %p11;
	mul.wide.s32 	%rd9, %r91, 4;
	add.s64 	%rd3, %rd1, %rd9;
	not.pred 	%p13, %p12;
	@%p13 bra 	$L__BB0_7;
	cvt.u64.u32 	%rd10, %r92;
	add.s64 	%rd11, %rd2, %rd10;
	ld.global.u8 	%rs1, [%rd11];
	cvt.rn.f32.u16 	%f43, %rs1;
	ld.global.f32 	%f44, [%rd3];
	fma.rn.f32 	%f97, %f44, %f43, %f97;
$L__BB0_7:
	add.s32 	%r60, %r93, 1;
	setp.gt.s32 	%p14, %r60, -1;
	setp.lt.u32 	%p15, %r60, %r43;
	and.pred  	%p16, %p14, %p15;
	and.pred  	%p17, %p1, %p16;
	not.pred 	%p18, %p17;
	@%p18 bra 	$L__BB0_9;
	add.s32 	%r61, %r92, 1;
	cvt.u64.u32 	%rd12, %r61;
	add.s64 	%rd13, %rd2, %rd12;
	ld.global.u8 	%rs2, [%rd13];
	cvt.rn.f32.u16 	%f45, %rs2;
	ld.global.f32 	%f46, [%rd3+4];
	fma.rn.f32 	%f97, %f46, %f45, %f97;
$L__BB0_9:
	add.s32 	%r62, %r93, 2;
	setp.gt.s32 	%p19, %r62, -1;
	setp.lt.u32 	%p20, %r62, %r43;
	and.pred  	%p21, %p19, %p20;
	and.pred  	%p22, %p1, %p21;
	not.pred 	%p23, %p22;
	@%p23 bra 	$L__BB0_11;
	add.s32 	%r63, %r92, 2;
	cvt.u64.u32 	%rd14, %r63;
	add.s64 	%rd15, %rd2, %rd14;
	ld.global.u8 	%rs3, [%rd15];
	cvt.rn.f32.u16 	%f47, %rs3;
	ld.global.f32 	%f48, [%rd3+8];
	fma.rn.f32 	%f97, %f48, %f47, %f97;
$L__BB0_11:
	add.s32 	%r64, %r93, 3;
	setp.gt.s32 	%p24, %r64, -1;
	setp.lt.u32 	%p25, %r64, %r43;
	and.pred  	%p26, %p24, %p25;
	and.pred  	%p27, %p1, %p26;
	not.pred 	%p28, %p27;
	@%p28 bra 	$L__BB0_13;
	add.s32 	%r65, %r92, 3;
	cvt.u64.u32 	%rd16, %r65;
	add.s64 	%rd17, %rd2, %rd16;
	ld.global.u8 	%rs4, [%rd17];
	cvt.rn.f32.u16 	%f49, %rs4;
	ld.global.f32 	%f50, [%rd3+12];
	fma.rn.f32 	%f97, %f50, %f49, %f97;
$L__BB0_13:
	add.s32 	%r66, %r93, 4;
	setp.gt.s32 	%p29, %r66, -1;
	setp.lt.u32 	%p30, %r66, %r43;
	and.pred  	%p31, %p29, %p30;
	and.pred  	%p32, %p1, %p31;
	not.pred 	%p33, %p32;
	@%p33 bra 	$L__BB0_15;
	add.s32 	%r67, %r92, 4;
	cvt.u64.u32 	%rd18, %r67;
	add.s64 	%rd19, %rd2, %rd18;
	ld.global.u8 	%rs5, [%rd19];
	cvt.rn.f32.u16 	%f51, %rs5;
	ld.global.f32 	%f52, [%rd3+16];
	fma.rn.f32 	%f97, %f52, %f51, %f97;
$L__BB0_15:
	add.s32 	%r68, %r93, 5;
	setp.gt.s32 	%p34, %r68, -1;
	setp.lt.u32 	%p35, %r68, %r43;
	and.pred  	%p36, %p34, %p35;
	and.pred  	%p37, %p1, %p36;
	not.pred 	%p38, %p37;
	@%p38 bra 	$L__BB0_17;
	add.s32 	%r69, %r92, 5;
	cvt.u64.u32 	%rd20, %r69;
	add.s64 	%rd21, %rd2, %rd20;
	ld.global.u8 	%rs6, [%rd21];
	cvt.rn.f32.u16 	%f53, %rs6;
	ld.global.f32 	%f54, [%rd3+20];
	fma.rn.f32 	%f97, %f54, %f53, %f97;
$L__BB0_17:
	add.s32 	%r70, %r93, 6;
	setp.gt.s32 	%p39, %r70, -1;
	setp.lt.u32 	%p40, %r70, %r43;
	and.pred  	%p41, %p39, %p40;
	and.pred  	%p42, %p1, %p41;
	not.pred 	%p43, %p42;
	@%p43 bra 	$L__BB0_19;
	add.s32 	%r71, %r92, 6;
	cvt.u64.u32 	%rd22, %r71;
	add.s64 	%rd23, %rd2, %rd22;
	ld.global.u8 	%rs7, [%rd23];
	cvt.rn.f32.u16 	%f55, %rs7;
	ld.global.f32 	%f56, [%rd3+24];
	fma.rn.f32 	%f97, %f56, %f55, %f97;
$L__BB0_19:
	add.s32 	%r72, %r93, 7;
	setp.gt.s32 	%p44, %r72, -1;
	setp.lt.u32 	%p45, %r72, %r43;
	and.pred  	%p46, %p44, %p45;
	and.pred  	%p47, %p1, %p46;
	not.pred 	%p48, %p47;
	@%p48 bra 	$L__BB0_21;
	add.s32 	%r73, %r92, 7;
	cvt.u64.u32 	%rd24, %r73;
	add.s64 	%rd25, %rd2, %rd24;
	ld.global.u8 	%rs8, [%rd25];
	cvt.rn.f32.u16 	%f57, %rs8;
	ld.global.f32 	%f58, [%rd3+28];
	fma.rn.f32 	%f97, %f58, %f57, %f97;
$L__BB0_21:
	add.s32 	%r94, %r94, 8;
	add.s32 	%r93, %r93, 8;
	add.s32 	%r92, %r92, 8;
	add.s32 	%r91, %r91, 8;
	add.s32 	%r90, %r90, 8;
	setp.ne.s32 	%p49, %r90, 0;
	@%p49 bra 	$L__BB0_5;
	add.s32 	%r96, %r94, -3;
$L__BB0_23:
	setp.eq.s32 	%p50, %r7, 0;
	@%p50 bra 	$L__BB0_44;
	add.s32 	%r74, %r7, -1;
	setp.lt.u32 	%p51, %r74, 3;
	@%p51 bra 	$L__BB0_34;
	add.s32 	%r30, %r96, %r3;
	setp.gt.s32 	%p52, %r30, -1;
	setp.lt.u32 	%p53, %r30, %r43;
	and.pred  	%p54, %p52, %p53;
	and.pred  	%p56, %p1, %p54;
	add.s32 	%r75, %r13, %r96;
	mul.wide.s32 	%rd26, %r75, 4;
	add.s64 	%rd4, %rd1, %rd26;
	not.pred 	%p57, %p56;
	@%p57 bra 	$L__BB0_27;
	add.s32 	%r76, %r30, %r14;
	cvt.u64.u32 	%rd27, %r76;
	add.s64 	%rd28, %rd2, %rd27;
	ld.global.u8 	%rs9, [%rd28];
	cvt.rn.f32.u16 	%f60, %rs9;
	ld.global.f32 	%f61, [%rd4];
	fma.rn.f32 	%f97, %f61, %f60, %f97;
$L__BB0_27:
	add.s32 	%r31, %r30, 1;
	setp.gt.s32 	%p58, %r31, -1;
	setp.lt.u32 	%p59, %r31, %r43;
	and.pred  	%p60, %p58, %p59;
	and.pred  	%p61, %p1, %p60;
	not.pred 	%p62, %p61;
	@%p62 bra 	$L__BB0_29;
	add.s32 	%r77, %r31, %r14;
	cvt.u64.u32 	%rd29, %r77;
	add.s64 	%rd30, %rd2, %rd29;
	ld.global.u8 	%rs10, [%rd30];
	cvt.rn.f32.u16 	%f62, %rs10;
	ld.global.f32 	%f63, [%rd4+4];
	fma.rn.f32 	%f97, %f63, %f62, %f97;
$L__BB0_29:
	add.s32 	%r32, %r30, 2;
	setp.gt.s32 	%p63, %r32, -1;
	setp.lt.u32 	%p64, %r32, %r43;
	and.pred  	%p65, %p63, %p64;
	and.pred  	%p66, %p1, %p65;
	not.pred 	%p67, %p66;
	@%p67 bra 	$L__BB0_31;
	add.s32 	%r78, %r32, %r14;
	cvt.u64.u32 	%rd31, %r78;
	add.s64 	%rd32, %rd2, %rd31;
	ld.global.u8 	%rs11, [%rd32];
	cvt.rn.f32.u16 	%f64, %rs11;
	ld.global.f32 	%f65, [%rd4+8];
	fma.rn.f32 	%f97, %f65, %f64, %f97;
$L__BB0_31:
	add.s32 	%r33, %r30, 3;
	setp.gt.s32 	%p68, %r33, -1;
	setp.lt.u32 	%p69, %r33, %r43;
	and.pred  	%p70, %p68, %p69;
	and.pred  	%p71, %p1, %p70;
	not.pred 	%p72, %p71;
	@%p72 bra 	$L__BB0_33;
	add.s32 	%r79, %r33, %r14;
	cvt.u64.u32 	%rd33, %r79;
	add.s64 	%rd34, %rd2, %rd33;
	ld.global.u8 	%rs12, [%rd34];
	cvt.rn.f32.u16 	%f66, %rs12;
	ld.global.f32 	%f67, [%rd4+12];
	fma.rn.f32 	%f97, %f67, %f66, %f97;
$L__BB0_33:
	add.s32 	%r96, %r96, 4;
$L__BB0_34:
	sub.s32 	%r81, %r6, %r5;
	and.b32  	%r80, %r81, 3;
	setp.eq.s32 	%p73, %r80, 0;
	@%p73 bra 	$L__BB0_44;
	setp.eq.s32 	%p74, %r80, 1;
	@%p74 bra 	$L__BB0_41;
	add.s32 	%r36, %r96, %r3;
	setp.gt.s32 	%p75, %r36, -1;
	setp.lt.u32 	%p76, %r36, %r43;
	and.pred  	%p77, %p75, %p76;
	and.pred  	%p79, %p1, %p77;
	add.s32 	%r82, %r13, %r96;
	mul.wide.s32 	%rd35, %r82, 4;
	add.s64 	%rd5, %rd1, %rd35;
	not.pred 	%p80, %p79;
	@%p80 bra 	$L__BB0_38;
	add.s32 	%r83, %r36, %r14;
	cvt.u64.u32 	%rd36, %r83;
	add.s64 	%rd37, %rd2, %rd36;
	ld.global.u8 	%rs13, [%rd37];
	cvt.rn.f32.u16 	%f69, %rs13;
	ld.global.f32 	%f70, [%rd5];
	fma.rn.f32 	%f97, %f70, %f69, %f97;
$L__BB0_38:
	add.s32 	%r37, %r36, 1;
	setp.gt.s32 	%p81, %r37, -1;
	setp.lt.u32 	%p82, %r37, %r43;
	and.pred  	%p83, %p81, %p82;
	and.pred  	%p84, %p1, %p83;
	not.pred 	%p85, %p84;
	@%p85 bra 	$L__BB0_40;
	add.s32 	%r84, %r37, %r14;
	cvt.u64.u32 	%rd38, %r84;
	add.s64 	%rd39, %rd2, %rd38;
	ld.global.u8 	%rs14, [%rd39];
	cvt.rn.f32.u16 	%f71, %rs14;
	ld.global.f32 	%f72, [%rd5+4];
	fma.rn.f32 	%f97, %f72, %f71, %f97;
$L__BB0_40:
	add.s32 	%r96, %r96, 2;
$L__BB0_41:
	setp.eq.s32 	%p86, %r8, 0;
	@%p86 bra 	$L__BB0_44;
	add.s32 	%r40, %r96, %r3;
	setp.gt.s32 	%p87, %r40, -1;
	setp.lt.u32 	%p88, %r40, %r43;
	and.pred  	%p89, %p87, %p88;
	and.pred  	%p91, %p1, %p89;
	not.pred 	%p92, %p91;
	@%p92 bra 	$L__BB0_44;
	add.s32 	%r85, %r13, %r96;
	add.s32 	%r86, %r40, %r14;
	cvt.u64.u32 	%rd40, %r86;
	add.s64 	%rd41, %rd2, %rd40;
	ld.global.u8 	%rs15, [%rd41];
	cvt.rn.f32.u16 	%f73, %rs15;
	mul.wide.s32 	%rd42, %r85, 4;
	add.s64 	%rd43, %rd1, %rd42;
	ld.global.f32 	%f74, [%rd43];
	fma.rn.f32 	%f97, %f74, %f73, %f97;
$L__BB0_44:
	add.s32 	%r89, %r89, 1;
	setp.ne.s32 	%p93, %r89, %r6;
	@%p93 bra 	$L__BB0_3;
$L__BB0_45:
	cvt.rzi.u32.f32 	%r87, %f97;
	mad.lo.s32 	%r88, %r43, %r50, %r3;
	cvt.s64.s32 	%rd44, %r88;
	cvta.to.global.u64 	%rd45, %rd6;
	add.s64 	%rd46, %rd45, %rd44;
	st.global.u8 	[%rd46], %r87;
$L__BB0_46:
	ret;

}
	// .globl	_Z12medianFilterPhS_jj
.visible .entry _Z12medianFilterPhS_jj(
	.param .u64 .ptr .align 1 _Z12medianFilterPhS_jj_param_0,
	.param .u64 .ptr .align 1 _Z12medianFilterPhS_jj_param_1,
	.param .u32 _Z12medianFilterPhS_jj_param_2,
	.param .u32 _Z12medianFilterPhS_jj_param_3
)
{
	.local .align 4 .b8 	__local_depot1[36];
	.reg .b64 	%SP;
	.reg .b64 	%SPL;
	.reg .pred 	%p<44>;
	.reg .b16 	%rs<10>;
	.reg .b32 	%r<29>;
	.reg .b32 	%f<50>;
	.reg .b64 	%rd<103>;

	mov.u64 	%SPL, __local_depot1;
	ld.param.u64 	%rd10, [_Z12medianFilterPhS_jj_param_0];
	ld.param.u64 	%rd11, [_Z12medianFilterPhS_jj_param_1];
	ld.param.u32 	%r5, [_Z12medianFilterPhS_jj_param_2];
	ld.param.u32 	%r4, [_Z12medianFilterPhS_jj_param_3];
	add.u64 	%rd1, %SPL, 0;
	mov.u32 	%r7, %ctaid.x;
	shl.b32 	%r8, %r7, 4;
	mov.u32 	%r9, %tid.x;
	add.s32 	%r1, %r8, %r9;
	mov.u32 	%r10, %ctaid.y;
	shl.b32 	%r11, %r10, 4;
	mov.u32 	%r12, %tid.y;
	add.s32 	%r13, %r11, %r12;
	add.s32 	%r14, %r4, -1;
	setp.ge.u32 	%p1, %r1, %r14;
	add.s32 	%r15, %r5, -1;
	setp.ge.u32 	%p2, %r13, %r15;
	or.pred  	%p3, %p1, %p2;
	setp.eq.s32 	%p4, %r1, 0;
	or.pred  	%p5, %p4, %p3;
	setp.eq.s32 	%p6, %r13, 0;
	or.pred  	%p7, %p5, %p6;
	@%p7 bra 	$L__BB1_46;
	cvta.to.global.u64 	%rd14, %rd10;
	mul.lo.s32 	%r16, %r4, %r13;
	add.s32 	%r3, %r16, %r1;
	add.s32 	%r17, %r3, 1;
	cvt.u64.u32 	%rd15, %r17;
	add.s64 	%rd16, %rd14, %rd15;
	ld.global.u8 	%rs1, [%rd16];
	cvt.rn.f32.u16 	%f1, %rs1;
	st.local.f32 	[%rd1], %f1;
	add.s32 	%r18, %r3, -1;
	cvt.u64.u32 	%rd17, %r18;
	add.s64 	%rd18, %rd14, %rd17;
	ld.global.u8 	%rs2, [%rd18];
	cvt.rn.f32.u16 	%f2, %rs2;
	st.local.f32 	[%rd1+4], %f2;
	add.s32 	%r19, %r16, %r4;
	add.s32 	%r20, %r18, %r4;
	cvt.u64.u32 	%rd19, %r20;
	add.s64 	%rd20, %rd14, %rd19;
	ld.global.u8 	%rs3, [%rd20];
	cvt.rn.f32.u16 	%f3, %rs3;
	st.local.f32 	[%rd1+8], %f3;
	shl.b32 	%r21, %r4, 1;
	sub.s32 	%r22, %r19, %r21;
	add.s32 	%r23, %r22, %r1;
	add.s32 	%r24, %r23, 1;
	cvt.u64.u32 	%rd21, %r24;
	add.s64 	%rd22, %rd14, %rd21;
	ld.global.u8 	%rs4, [%rd22];
	cvt.rn.f32.u16 	%f38, %rs4;
	st.local.f32 	[%rd1+12], %f38;
	add.s32 	%r25, %r3, %r4;
	cvt.u64.u32 	%rd23, %r25;
	add.s64 	%rd24, %rd14, %rd23;
	ld.global.u8 	%rs5, [%rd24];
	cvt.rn.f32.u16 	%f4, %rs5;
	st.local.f32 	[%rd1+16], %f4;
	cvt.u64.u32 	%rd25, %r23;
	add.s64 	%rd26, %rd14, %rd25;
	ld.global.u8 	%rs6, [%rd26];
	cvt.rn.f32.u16 	%f39, %rs6;
	st.local.f32 	[%rd1+20], %f39;
	add.s32 	%r26, %r23, -1;
	cvt.u64.u32 	%rd27, %r26;
	add.s64 	%rd28, %rd14, %rd27;
	ld.global.u8 	%rs7, [%rd28];
	cvt.rn.f32.u16 	%f40, %rs7;
	st.local.f32 	[%rd1+24], %f40;
	add.s32 	%r27, %r20, 2;
	cvt.u64.u32 	%rd29, %r27;
	add.s64 	%rd30, %rd14, %rd29;
	ld.global.u8 	%rs8, [%rd30];
	cvt.rn.f32.u16 	%f41, %rs8;
	st.local.f32 	[%rd1+28], %f41;
	cvt.s64.s32 	%rd31, %r3;
	add.s64 	%rd32, %rd14, %rd31;
	ld.global.u8 	%rs9, [%rd32];
	cvt.rn.f32.u16 	%f5, %rs9;
	setp.geu.f32 	%p8, %f2, %f1;
	mov.b64 	%rd95, 1;
	@%p8 bra 	$L__BB1_3;
	st.local.f32 	[%rd1+4], %f1;
	mov.b64 	%rd95, 0;
$L__BB1_3:
	shl.b64 	%rd35, %rd95, 2;
	add.s64 	%rd36, %rd1, %rd35;
	st.local.f32 	[%rd36], %f2;
	ld.local.f32 	%f6, [%rd1+4];
	setp.leu.f32 	%p9, %f6, %f3;
	mov.b64 	%rd96, 2;
	@%p9 bra 	$L__BB1_6;
	st.local.f32 	[%rd1+8], %f6;
	ld.local.f32 	%f7, [%rd1];
	setp.leu.f32 	%p10, %f7, %f3;
	mov.b64 	%rd96, 1;
	@%p10 bra 	$L__BB1_6;
	st.local.f32 	[%rd1+4], %f7;
	mov.b64 	%rd96, 0;
$L__BB1_6:
	shl.b64 	%rd40, %rd96, 2;
	add.s64 	%rd41, %rd1, %rd40;
	st.local.f32 	[%rd41], %f3;
	ld.local.f32 	%f8, [%rd1+12];
	ld.local.f32 	%f9, [%rd1+8];
	setp.geu.f32 	%p11, %f8, %f9;
	mov.b64 	%rd97, 3;
	@%p11 bra 	$L__BB1_10;
	st.local.f32 	[%rd1+12], %f9;
	ld.local.f32 	%f10, [%rd1+4];
	setp.geu.f32 	%p12, %f8, %f10;
	mov.b64 	%rd97, 2;
	@%p12 bra 	$L__BB1_10;
	st.local.f32 	[%rd1+8], %f10;
	ld.local.f32 	%f11, [%rd1];
	setp.geu.f32 	%p13, %f8, %f11;
	mov.b64 	%rd97, 1;
	@%p13 bra 	$L__BB1_10;
	st.local.f32 	[%rd1+4], %f11;
	mov.b64 	%rd97, 0;
$L__BB1_10:
	shl.b64 	%rd46, %rd97, 2;
	add.s64 	%rd47, %rd1, %rd46;
	st.local.f32 	[%rd47], %f8;
	ld.local.f32 	%f12, [%rd1+12];
	setp.leu.f32 	%p14, %f12, %f4;
	mov.b64 	%rd98, 4;
	@%p14 bra 	$L__BB1_15;
	st.local.f32 	[%rd1+16], %f12;
	ld.local.f32 	%f13, [%rd1+8];
	setp.leu.f32 	%p15, %f13, %f4;
	mov.b64 	%rd98, 3;
	@%p15 bra 	$L__BB1_15;
	st.local.f32 	[%rd1+12], %f13;
	ld.local.f32 	%f14, [%rd1+4];
	setp.leu.f32 	%p16, %f14, %f4;
	mov.b64 	%rd98, 2;
	@%p16 bra 	$L__BB1_15;
	st.local.f32 	[%rd1+8], %f14;
	ld.local.f32 	%f15, [%rd1];
	setp.leu.f32 	%p17, %f15, %f4;
	mov.b64 	%rd98, 1;
	@%p17 bra 	$L__BB1_15;
	st.local.f32 	[%rd1+4], %f15;
	mov.b64 	%rd98, 0;
$L__BB1_15:
	shl.b64 	%rd53, %rd98, 2;
	add.s64 	%rd54, %rd1, %rd53;
	st.local.f32 	[%rd54], %f4;
	ld.local.f32 	%f16, [%rd1+20];
	ld.local.f32 	%f17, [%rd1+16];
	setp.geu.f32 	%p18, %f16, %f17;
	mov.b64 	%rd99, 5;
	@%p18 bra 	$L__BB1_21;
	st.local.f32 	[%rd1+20], %f17;
	ld.local.f32 	%f18, [%rd1+12];
	setp.geu.f32 	%p19, %f16, %f18;
	mov.b64 	%rd99, 4;
	@%p19 bra 	$L__BB1_21;
	st.local.f32 	[%rd1+16], %f18;
	ld.local.f32 	%f19, [%rd1+8];
	setp.geu.f32 	%p20, %f16, %f19;
	mov.b64 	%rd99, 3;
	@%p20 bra 	$L__BB1_21;
	st.local.f32 	[%rd1+12], %f19;
	ld.local.f32 	%f20, [%rd1+4];
	setp.geu.f32 	%p21, %f16, %f20;
	mov.b64 	%rd99, 2;
	@%p21 bra 	$L__BB1_21;
	st.local.f32 	[%rd1+8], %f20;
	ld.local.f32 	%f21, [%rd1];
	setp.geu.f32 	%p22, %f16, %f21;
	mov.b64 	%rd99, 1;
	@%p22 bra 	$L__BB1_21;
	st.local.f32 	[%rd1+4], %f21;
	mov.b64 	%rd99, 0;
$L__BB1_21:
	shl.b64 	%rd61, %rd99, 2;
	add.s64 	%rd62, %rd1, %rd61;
	st.local.f32 	[%rd62], %f16;
	ld.local.f32 	%f22, [%rd1+24];
	ld.local.f32 	%f23, [%rd1+20];
	setp.geu.f32 	%p23, %f22, %f23;
	mov.b64 	%rd100, 6;
	@%p23 bra 	$L__BB1_28;
	st.local.f32 	[%rd1+24], %f23;
	ld.local.f32 	%f24, [%rd1+16];
	setp.geu.f32 	%p24, %f22, %f24;
	mov.b64 	%rd100, 5;
	@%p24 bra 	$L__BB1_28;
	st.local.f32 	[%rd1+20], %f24;
	ld.local.f32 	%f25, [%rd1+12];
	setp.geu.f32 	%p25, %f22, %f25;
	mov.b64 	%rd100, 4;
	@%p25 bra 	$L__BB1_28;
	st.local.f32 	[%rd1+16], %f25;
	ld.local.f32 	%f26, [%rd1+8];
	setp.geu.f32 	%p26, %f22, %f26;
	mov.b64 	%rd100, 3;
	@%p26 bra 	$L__BB1_28;
	st.local.f32 	[%rd1+12], %f26;
	ld.local.f32 	%f27, [%rd1+4];
	setp.geu.f32 	%p27, %f22, %f27;
	mov.b64 	%rd100, 2;
	@%p27 bra 	$L__BB1_28;
	st.local.f32 	[%rd1+8], %f27;
	ld.local.f32 	%f28, [%rd1];
	setp.geu.f32 	%p28, %f22, %f28;
	mov.b64 	%rd100, 1;
	@%p28 bra 	$L__BB1_28;
	st.local.f32 	[%rd1+4], %f28;
	mov.b64 	%rd100, 0;
$L__BB1_28:
	shl.b64 	%rd70, %rd100, 2;
	add.s64 	%rd71, %rd1, %rd70;
	st.local.f32 	[%rd71], %f22;
	ld.local.f32 	%f29, [%rd1+28];
	ld.local.f32 	%f30, [%rd1+24];
	setp.geu.f32 	%p29, %f29, %f30;
	mov.b64 	%rd101, 7;
	@%p29 bra 	$L__BB1_36;
	st.local.f32 	[%rd1+28], %f30;
	ld.local.f32 	%f31, [%rd1+20];
	setp.geu.f32 	%p30, %f29, %f31;
	mov.b64 	%rd101, 6;
	@%p30 bra 	$L__BB1_36;
	st.local.f32 	[%rd1+24], %f31;
	ld.local.f32 	%f32, [%rd1+16];
	setp.geu.f32 	%p31, %f29, %f32;
	mov.b64 	%rd101, 5;
	@%p31 bra 	$L__BB1_36;
	st.local.f32 	[%rd1+20], %f32;
	ld.local.f32 	%f33, [%rd1+12];
	setp.geu.f32 	%p32, %f29, %f33;
	mov.b64 	%rd101, 4;
	@%p32 bra 	$L__BB1_36;
	st.local.f32 	[%rd1+16], %f33;
	ld.local.f32 	%f34, [%rd1+8];
	setp.geu.f32 	%p33, %f29, %f34;
	mov.b64 	%rd101, 3;
	@%p33 bra 	$L__BB1_36;
	st.local.f32 	[%rd1+12], %f34;
	ld.local.f32 	%f35, [%rd1+4];
	setp.geu.f32 	%p34, %f29, %f35;
	mov.b64 	%rd101, 2;
	@%p34 bra 	$L__BB1_36;
	st.local.f32 	[%rd1+8], %f35;
	ld.local.f32 	%f36, [%rd1];
	setp.geu.f32 	%p35, %f29, %f36;
	mov.b64 	%rd101, 1;
	@%p35 bra 	$L__BB1_36;
	st.local.f32 	[%rd1+4], %f36;
	mov.b64 	%rd101, 0;
$L__BB1_36:
	shl.b64 	%rd80, %rd101, 2;
	add.s64 	%rd81, %rd1, %rd80;
	st.local.f32 	[%rd81], %f29;
	ld.local.f32 	%f42, [%rd1+28];
	setp.leu.f32 	%p36, %f42, %f5;
	mov.b64 	%rd102, 8;
	@%p36 bra 	$L__BB1_45;
	ld.local.f32 	%f43, [%rd1+24];
	setp.leu.f32 	%p37, %f43, %f5;
	mov.b64 	%rd102, 7;
	@%p37 bra 	$L__BB1_45;
	ld.local.f32 	%f44, [%rd1+20];
	setp.leu.f32 	%p38, %f44, %f5;
	mov.b64 	%rd102, 6;
	@%p38 bra 	$L__BB1_45;
	ld.local.f32 	%f45, [%rd1+16];
	setp.leu.f32 	%p39, %f45, %f5;
	mov.b64 	%rd102, 5;
	@%p39 bra 	$L__BB1_45;
	ld.local.f32 	%f37, [%rd1+12];
	setp.leu.f32 	%p40, %f37, %f5;
	mov.b64 	%rd102, 4;
	@%p40 bra 	$L__BB1_45;
	st.local.f32 	[%rd1+16], %f37;
	ld.local.f32 	%f46, [%rd1+8];
	setp.leu.f32 	%p41, %f46, %f5;
	mov.b64 	%rd102, 3;
	@%p41 bra 	$L__BB1_45;
	ld.local.f32 	%f47, [%rd1+4];
	setp.leu.f32 	%p42, %f47, %f5;
	mov.b64 	%rd102, 2;
	@%p42 bra 	$L__BB1_45;
	ld.local.f32 	%f48, [%rd1];
	setp.leu.f32 	%p43, %f48, %f5;
	mov.b64 	%rd102, 1;
	@%p43 bra 	$L__BB1_45;
	mov.b64 	%rd102, 0;
$L__BB1_45:
	shl.b64 	%rd91, %rd102, 2;
	add.s64 	%rd92, %rd1, %rd91;
	st.local.f32 	[%rd92], %f5;
	ld.local.f32 	%f49, [%rd1+16];
	cvt.rzi.u32.f32 	%r28, %f49;
	cvta.to.global.u64 	%rd93, %rd11;
	add.s64 	%rd94, %rd93, %rd31;
	st.global.u8 	[%rd94], %r28;
$L__BB1_46:
	ret;

}
	// .globl	_Z11sobelFilterPhS_PfPdS0_S0_jj
.visible .entry _Z11sobelFilterPhS_PfPdS0_S0_jj(
	.param .u64 .ptr .align 1 _Z11sobelFilterPhS_PfPdS0_S0_jj_param_0,
	.param .u64 .ptr .align 1 _Z11sobelFilterPhS_PfPdS0_S0_jj_param_1,
	.param .u64 .ptr .align 1 _Z11sobelFilterPhS_PfPdS0_S0_jj_param_2,
	.param .u64 .ptr .align 1 _Z11sobelFilterPhS_PfPdS0_S0_jj_param_3,
	.param .u64 .ptr .align 1 _Z11sobelFilterPhS_PfPdS0_S0_jj_param_4,
	.param .u64 .ptr .align 1 _Z11sobelFilterPhS_PfPdS0_S0_jj_param_5,
	.param .u32 _Z11sobelFilterPhS_PfPdS0_S0_jj_param_6,
	.param .u32 _Z11sobelFilterPhS_PfPdS0_S0_jj_param_7
)
{
	.reg .pred 	%p<39>;
	.reg .b16 	%rs<10>;
	.reg .b32 	%r<29>;
	.reg .b32 	%f<81>;
	.reg .b64 	%rd<49>;
	.reg .b64 	%fd<8>;

	ld.param.u64 	%rd3, [_Z11sobelFilterPhS_PfPdS0_S0_jj_param_1];
	ld.param.u64 	%rd7, [_Z11sobelFilterPhS_PfPdS0_S0_jj_param_3];
	ld.param.u64 	%rd5, [_Z11sobelFilterPhS_PfPdS0_S0_jj_param_4];
	ld.param.u64 	%rd6, [_Z11sobelFilterPhS_PfPdS0_S0_jj_param_5];
	ld.param.u32 	%r5, [_Z11sobelFilterPhS_PfPdS0_S0_jj_param_6];
	ld.param.u32 	%r4, [_Z11sobelFilterPhS_PfPdS0_S0_jj_param_7];
	cvta.to.global.u64 	%rd1, %rd7;
	mov.u32 	%r7, %ctaid.x;
	shl.b32 	%r8, %r7, 4;
	mov.u32 	%r9, %tid.x;
	add.s32 	%r1, %r8, %r9;
	mov.u32 	%r10, %ctaid.y;
	shl.b32 	%r11, %r10, 4;
	mov.u32 	%r12, %tid.y;
	add.s32 	%r13, %r11, %r12;
	setp.ge.u32 	%p1, %r1, %r4;
	setp.ge.u32 	%p2, %r13, %r5;
	or.pred  	%p3, %p1, %p2;
	@%p3 bra 	$L__BB2_16;
	ld.param.u64 	%rd48, [_Z11sobelFilterPhS_PfPdS0_S0_jj_param_2];
	ld.param.u64 	%rd47, [_Z11sobelFilterPhS_PfPdS0_S0_jj_param_0];
	cvta.to.global.u64 	%rd8, %rd48;
	cvta.to.global.u64 	%rd9, %rd3;
	cvta.to.global.u64 	%rd10, %rd5;
	cvta.to.global.u64 	%rd11, %rd47;
	cvta.to.global.u64 	%rd12, %rd6;
	mul.lo.s32 	%r14, %r4, %r13;
	add.s32 	%r3, %r14, %r1;
	add.s32 	%r15, %r1, 2;
	ld.global.f32 	%f3, [%rd10];
	shl.b32 	%r16, %r4, 1;
	add.s32 	%r17, %r14, %r16;
	add.s32 	%r18, %r15, %r17;
	cvt.u64.u32 	%rd13, %r18;
	add.s64 	%rd14, %rd11, %rd13;
	ld.global.u8 	%rs1, [%rd14];
	cvt.rn.f32.u16 	%f4, %rs1;
	fma.rn.f32 	%f5, %f3, %f4, 0f00000000;
	ld.global.f32 	%f6, [%rd12];
	fma.rn.f32 	%f7, %f6, %f4, 0f00000000;
	ld.global.f32 	%f8, [%rd10+12];
	sub.s32 	%r19, %r17, %r4;
	add.s32 	%r20, %r15, %r19;
	cvt.u64.u32 	%rd15, %r20;
	add.s64 	%rd16, %rd11, %rd15;
	ld.global.u8 	%rs2, [%rd16];
	cvt.rn.f32.u16 	%f9, %rs2;
	fma.rn.f32 	%f10, %f8, %f9, %f5;
	ld.global.f32 	%f11, [%rd12+12];
	fma.rn.f32 	%f12, %f11, %f9, %f7;
	ld.global.f32 	%f13, [%rd10+24];
	add.s32 	%r21, %r3, 2;
	cvt.u64.u32 	%rd17, %r21;
	add.s64 	%rd18, %rd11, %rd17;
	ld.global.u8 	%rs3, [%rd18];
	cvt.rn.f32.u16 	%f14, %rs3;
	fma.rn.f32 	%f15, %f13, %f14, %f10;
	ld.global.f32 	%f16, [%rd12+24];
	fma.rn.f32 	%f17, %f16, %f14, %f12;
	ld.global.f32 	%f18, [%rd10+4];
	add.s32 	%r22, %r18, -1;
	cvt.u64.u32 	%rd19, %r22;
	add.s64 	%rd20, %rd11, %rd19;
	ld.global.u8 	%rs4, [%rd20];
	cvt.rn.f32.u16 	%f19, %rs4;
	fma.rn.f32 	%f20, %f18, %f19, %f15;
	ld.global.f32 	%f21, [%rd12+4];
	fma.rn.f32 	%f22, %f21, %f19, %f17;
	ld.global.f32 	%f23, [%rd10+16];
	add.s32 	%r23, %r20, -1;
	cvt.u64.u32 	%rd21, %r23;
	add.s64 	%rd22, %rd11, %rd21;
	ld.global.u8 	%rs5, [%rd22];
	cvt.rn.f32.u16 	%f24, %rs5;
	fma.rn.f32 	%f25, %f23, %f24, %f20;
	ld.global.f32 	%f26, [%rd12+16];
	fma.rn.f32 	%f27, %f26, %f24, %f22;
	ld.global.f32 	%f28, [%rd10+28];
	add.s32 	%r24, %r3, 1;
	cvt.u64.u32 	%rd23, %r24;
	add.s64 	%rd24, %rd11, %rd23;
	ld.global.u8 	%rs6, [%rd24];
	cvt.rn.f32.u16 	%f29, %rs6;
	fma.rn.f32 	%f30, %f28, %f29, %f25;
	ld.global.f32 	%f31, [%rd12+28];
	fma.rn.f32 	%f32, %f31, %f29, %f27;
	ld.global.f32 	%f33, [%rd10+8];
	add.s32 	%r25, %r1, %r17;
	cvt.u64.u32 	%rd25, %r25;
	add.s64 	%rd26, %rd11, %rd25;
	ld.global.u8 	%rs7, [%rd26];
	cvt.rn.f32.u16 	%f34, %rs7;
	fma.rn.f32 	%f35, %f33, %f34, %f30;
	ld.global.f32 	%f36, [%rd12+8];
	fma.rn.f32 	%f37, %f36, %f34, %f32;
	ld.global.f32 	%f38, [%rd10+20];
	add.s32 	%r26, %r1, %r19;
	cvt.u64.u32 	%rd27, %r26;
	add.s64 	%rd28, %rd11, %rd27;
	ld.global.u8 	%rs8, [%rd28];
	cvt.rn.f32.u16 	%f39, %rs8;
	fma.rn.f32 	%f40, %f38, %f39, %f35;
	ld.global.f32 	%f41, [%rd12+20];
	fma.rn.f32 	%f42, %f41, %f39, %f37;
	ld.global.f32 	%f43, [%rd10+32];
	cvt.u64.u32 	%rd29, %r3;
	add.s64 	%rd30, %rd11, %rd29;
	ld.global.u8 	%rs9, [%rd30];
	cvt.rn.f32.u16 	%f44, %rs9;
	fma.rn.f32 	%f1, %f43, %f44, %f40;
	ld.global.f32 	%f45, [%rd12+32];
	fma.rn.f32 	%f46, %f45, %f44, %f42;
	mul.f32 	%f47, %f46, %f46;
	fma.rn.f32 	%f48, %f1, %f1, %f47;
	sqrt.rn.f32 	%f49, %f48;
	cvt.s64.s32 	%rd31, %r3;
	mul.wide.s32 	%rd32, %r3, 4;
	add.s64 	%rd33, %rd8, %rd32;
	st.global.f32 	[%rd33], %f49;
	cvt.rzi.u32.f32 	%r27, %f49;
	add.s64 	%rd34, %rd9, %rd31;
	st.global.u8 	[%rd34], %r27;
	setp.eq.f32 	%p4, %f1, 0f00000000;
	setp.eq.f32 	%p5, %f46, 0f00000000;
	mov.f64 	%fd2, 0d0000000000000000;
	and.pred  	%p6, %p4, %p5;
	@%p6 bra 	$L__BB2_3;
	abs.f32 	%f50, %f1;
	abs.f32 	%f51, %f46;
	setp.gt.f32 	%p7, %f51, %f50;
	selp.f32 	%f52, %f51, %f50, %p7;
	selp.f32 	%f53, %f50, %f51, %p7;
	div.rn.f32 	%f54, %f53, %f52;
	mul.f32 	%f55, %f54, %f54;
	fma.rn.f32 	%f56, %f55, 0f3B33710B, 0fBC807748;
	fma.rn.f32 	%f57, %f56, %f55, 0f3D2CDAB2;
	fma.rn.f32 	%f58, %f57, %f55, 0fBD992D10;
	fma.rn.f32 	%f59, %f58, %f55, 0f3DD9EA6C;
	fma.rn.f32 	%f60, %f59, %f55, 0fBE117CB1;
	fma.rn.f32 	%f61, %f60, %f55, 0f3E4CBCE0;
	fma.rn.f32 	%f62, %f61, %f55, 0fBEAAAA7D;
	mul.f32 	%f63, %f55, %f62;
	fma.rn.f32 	%f64, %f63, %f54, %f54;
	neg.f32 	%f65, %f64;
	fma.rn.f32 	%f66, 0f3F6EE581, 0f3FD774EB, %f65;
	selp.f32 	%f67, %f66, %f64, %p7;
	selp.f32 	%f68, 0f3F6EE581, 0f3FEEE581, %p7;
	selp.f32 	%f69, %f64, %f65, %p7;
	mov.b32 	%r28, %f1;
	fma.rn.f32 	%f70, %f68, 0f3FD774EB, %f69;
	setp.lt.s32 	%p8, %r28, 0;
	selp.f32 	%f71, %f70, %f67, %p8;
	add.f32 	%f72, %f50, %f51;
	setp.eq.f32 	%p9, %f52, 0f00000000;
	selp.f32 	%f73, 0f40490FDB, 0f00000000, %p8;
	setp.eq.f32 	%p10, %f50, %f51;
	selp.f32 	%f74, 0f4016CBE4, 0f3F490FDB, %p8;
	selp.f32 	%f75, %f74, %f71, %p10;
	selp.f32 	%f76, %f73, %f75, %p9;
	abs.f32 	%f77, %f72;
	setp.nan.f32 	%p11, %f77, %f77;
	copysign.f32 	%f78, %f46, %f76;
	selp.f32 	%f79, %f72, %f78, %p11;
	cvt.f64.f32 	%fd4, %f79;
	mul.f64 	%fd5, %fd4, 0d4066800000000000;
	div.rn.f64 	%fd6, %fd5, 0d400921F9F01B866E;
	cvt.rn.f32.f64 	%f80, %fd6;
	cvt.f64.f32 	%fd2, %f80;
$L__BB2_3:
	setp.gt.f64 	%p12, %fd2, 0dC036800000000000;
	setp.le.f64 	%p13, %fd2, 0d4036800000000000;
	and.pred  	%p14, %p12, %p13;
	@%p14 bra 	$L__BB2_6;
	setp.gt.f64 	%p15, %fd2, 0d4063B00000000000;
	setp.le.f64 	%p16, %fd2, 0d4069500000000000;
	and.pred  	%p17, %p15, %p16;
	@%p17 bra 	$L__BB2_6;
	setp.leu.f64 	%p18, %fd2, 0dC069500000000000;
	setp.gtu.f64 	%p19, %fd2, 0dC063B66666666666;
	or.pred  	%p20, %p18, %p19;
	@%p20 bra 	$L__BB2_7;
$L__BB2_6:
	mul.wide.s32 	%rd44, %r3, 8;
	add.s64 	%rd45, %rd1, %rd44;
	mov.b64 	%rd46, 0;
	st.global.u64 	[%rd45], %rd46;
	bra.uni 	$L__BB2_16;
$L__BB2_7:
	setp.gt.f64 	%p21, %fd2, 0d4036800000000000;
	setp.le.f64 	%p22, %fd2, 0d4050E00000000000;
	and.pred  	%p23, %p21, %p22;
	@%p23 bra 	$L__BB2_9;
	setp.leu.f64 	%p24, %fd2, 0dC063B00000000000;
	setp.gtu.f64 	%p25, %fd2, 0dC05C200000000000;
	or.pred  	%p26, %p24, %p25;
	@%p26 bra 	$L__BB2_10;
$L__BB2_9:
	mul.wide.s32 	%rd41, %r3, 8;
	add.s64 	%rd42, %rd1, %rd41;
	mov.b64 	%rd43, 4631530004285489152;
	st.global.u64 	[%rd42], %rd43;
	bra.uni 	$L__BB2_16;
$L__BB2_10:
	setp.gt.f64 	%p27, %fd2, 0d4050E00000000000;
	setp.le.f64 	%p28, %fd2, 0d405C200000000000;
	and.pred  	%p29, %p27, %p28;
	@%p29 bra 	$L__BB2_12;
	setp.leu.f64 	%p30, %fd2, 0dC05C200000000000;
	setp.gtu.f64 	%p31, %fd2, 0dC050E00000000000;
	or.pred  	%p32, %p30, %p31;
	@%p32 bra 	$L__BB2_13;
$L__BB2_12:
	mul.wide.s32 	%rd38, %r3, 8;
	add.s64 	%rd39, %rd1, %rd38;
	mov.b64 	%rd40, 4636033603912859648;
	st.global.u64 	[%rd39], %rd40;
	bra.uni 	$L__BB2_16;
$L__BB2_13:
	setp.gt.f64 	%p33, %fd2, 0d405C200000000000;
	setp.le.f64 	%p34, %fd2, 0d4063B00000000000;
	and.pred  	%p35, %p33, %p34;
	@%p35 bra 	$L__BB2_15;
	setp.leu.f64 	%p36, %fd2, 0dC050E00000000000;
	setp.gtu.f64 	%p37, %fd2, 0dC036800000000000;
	or.pred  	%p38, %p36, %p37;
	@%p38 bra 	$L__BB2_16;
$L__BB2_15:
	mul.wide.s32 	%rd35, %r3, 8;
	add.s64 	%rd36, %rd1, %rd35;
	mov.b64 	%rd37, 4638953906796232704;
	st.global.u64 	[%rd36], %rd37;
$L__BB2_16:
	ret;

}
	// .globl	_Z17nonMaxSuppressionPhS_Pdjj
.visible .entry _Z17nonMaxSuppressionPhS_Pdjj(
	.param .u64 .ptr .align 1 _Z17nonMaxSuppressionPhS_Pdjj_param_0,
	.param .u64 .ptr .align 1 _Z17nonMaxSuppressionPhS_Pdjj_param_1,
	.param .u64 .ptr .align 1 _Z17nonMaxSuppressionPhS_Pdjj_param_2,
	.param .u32 _Z17nonMaxSuppressionPhS_Pdjj_param_3,
	.param .u32 _Z17nonMaxSuppressionPhS_Pdjj_param_4
)
{
	.reg .pred 	%p<15>;
	.reg .b16 	%rs<11>;
	.reg .b32 	%r<38>;
	.reg .b32 	%f<16>;
	.reg .b64 	%rd<31>;
	.reg .b64 	%fd<2>;

	ld.param.u64 	%rd4, [_Z17nonMaxSuppressionPhS_Pdjj_param_0];
	ld.param.u64 	%rd5, [_Z17nonMaxSuppressionPhS_Pdjj_param_1];
	ld.param.u64 	%rd3, [_Z17nonMaxSuppressionPhS_Pdjj_param_2];
	ld.param.u32 	%r6, [_Z17nonMaxSuppressionPhS_Pdjj_param_3];
	ld.param.u32 	%r5, [_Z17nonMaxSuppressionPhS_Pdjj_param_4];
	cvta.to.global.u64 	%rd1, %rd5;
	cvta.to.global.u64 	%rd2, %rd4;
	mov.u32 	%r8, %ctaid.x;
	shl.b32 	%r9, %r8, 4;
	mov.u32 	%r10, %tid.x;
	add.s32 	%r1, %r9, %r10;
	mov.u32 	%r11, %ctaid.y;
	shl.b32 	%r12, %r11, 4;
	mov.u32 	%r13, %tid.y;
	add.s32 	%r14, %r12, %r13;
	add.s32 	%r15, %r5, -1;
	setp.ge.u32 	%p1, %r1, %r15;
	add.s32 	%r16, %r6, -1;
	setp.ge.u32 	%p2, %r14, %r16;
	or.pred  	%p3, %p1, %p2;
	setp.eq.s32 	%p4, %r1, 0;
	or.pred  	%p5, %p4, %p3;
	setp.eq.s32 	%p6, %r14, 0;
	or.pred  	%p7, %p5, %p6;
	@%p7 bra 	$L__BB3_12;
	cvta.to.global.u64 	%rd6, %rd3;
	mul.lo.s32 	%r3, %r5, %r14;
	add.s32 	%r4, %r3, %r1;
	mul.wide.s32 	%rd7, %r4, 8;
	add.s64 	%rd8, %rd6, %rd7;
	ld.global.f64 	%fd1, [%rd8];
	setp.neu.f64 	%p8, %fd1, 0d0000000000000000;
	@%p8 bra 	$L__BB3_3;
	add.s32 	%r36, %r4, 1;
	cvt.u64.u32 	%rd21, %r36;
	add.s64 	%rd22, %rd2, %rd21;
	ld.global.u8 	%rs8, [%rd22];
	cvt.rn.f32.u16 	%f14, %rs8;
	add.s32 	%r37, %r4, -1;
	cvt.u64.u32 	%rd23, %r37;
	add.s64 	%rd24, %rd2, %rd23;
	ld.global.u8 	%rs9, [%rd24];
	cvt.rn.f32.u16 	%f15, %rs9;
	bra.uni 	$L__BB3_9;
$L__BB3_3:
	setp.neu.f64 	%p9, %fd1, 0d4046800000000000;
	@%p9 bra 	$L__BB3_5;
	add.s32 	%r29, %r3, %r5;
	add.s32 	%r30, %r1, %r29;
	add.s32 	%r31, %r30, -1;
	cvt.u64.u32 	%rd17, %r31;
	add.s64 	%rd18, %rd2, %rd17;
	ld.global.u8 	%rs6, [%rd18];
	cvt.rn.f32.u16 	%f14, %rs6;
	shl.b32 	%r32, %r5, 1;
	sub.s32 	%r33, %r29, %r32;
	add.s32 	%r34, %r1, %r33;
	add.s32 	%r35, %r34, 1;
	cvt.u64.u32 	%rd19, %r35;
	add.s64 	%rd20, %rd2, %rd19;
	ld.global.u8 	%rs7, [%rd20];
	cvt.rn.f32.u16 	%f15, %rs7;
	bra.uni 	$L__BB3_9;
$L__BB3_5:
	setp.neu.f64 	%p10, %fd1, 0d4056800000000000;
	@%p10 bra 	$L__BB3_7;
	add.s32 	%r24, %r3, %r5;
	add.s32 	%r25, %r4, %r5;
	cvt.u64.u32 	%rd13, %r25;
	add.s64 	%rd14, %rd2, %rd13;
	ld.global.u8 	%rs4, [%rd14];
	cvt.rn.f32.u16 	%f14, %rs4;
	shl.b32 	%r26, %r5, 1;
	sub.s32 	%r27, %r24, %r26;
	add.s32 	%r28, %r27, %r1;
	cvt.u64.u32 	%rd15, %r28;
	add.s64 	%rd16, %rd2, %rd15;
	ld.global.u8 	%rs5, [%rd16];
	cvt.rn.f32.u16 	%f15, %rs5;
	bra.uni 	$L__BB3_9;
$L__BB3_7:
	setp.neu.f64 	%p11, %fd1, 0d4060E00000000000;
	mov.f32 	%f14, 0f437F0000;
	mov.f32 	%f15, %f14;
	@%p11 bra 	$L__BB3_9;
	sub.s32 	%r17, %r3, %r5;
	add.s32 	%r18, %r1, %r17;
	add.s32 	%r19, %r18, -1;
	cvt.u64.u32 	%rd9, %r19;
	add.s64 	%rd10, %rd2, %rd9;
	ld.global.u8 	%rs2, [%rd10];
	cvt.rn.f32.u16 	%f14, %rs2;
	shl.b32 	%r20, %r5, 1;
	add.s32 	%r21, %r17, %r20;
	add.s32 	%r22, %r1, %r21;
	add.s32 	%r23, %r22, 1;
	cvt.u64.u32 	%rd11, %r23;
	add.s64 	%rd12, %rd2, %rd11;
	ld.global.u8 	%rs3, [%rd12];
	cvt.rn.f32.u16 	%f15, %rs3;
$L__BB3_9:
	cvt.s64.s32 	%rd25, %r4;
	add.s64 	%rd26, %rd2, %rd25;
	ld.global.u8 	%rs1, [%rd26];
	cvt.rn.f32.u16 	%f12, %rs1;
	setp.gtu.f32 	%p12, %f14, %f12;
	setp.gtu.f32 	%p13, %f15, %f12;
	or.pred  	%p14, %p12, %p13;
	@%p14 bra 	$L__BB3_11;
	add.s64 	%rd28, %rd1, %rd25;
	st.global.u8 	[%rd28], %rs1;
	bra.uni 	$L__BB3_12;
$L__BB3_11:
	add.s64 	%rd30, %rd1, %rd25;
	mov.b16 	%rs10, 0;
	st.global.u8 	[%rd30], %rs10;
$L__BB3_12:
	ret;

}
	// .globl	_Z15doubleThresholdPhS_jj
.visible .entry _Z15doubleThresholdPhS_jj(
	.param .u64 .ptr .align 1 _Z15doubleThresholdPhS_jj_param_0,
	.param .u64 .ptr .align 1 _Z15doubleThresholdPhS_jj_param_1,
	.param .u32 _Z15doubleThresholdPhS_jj_param_2,
	.param .u32 _Z15doubleThresholdPhS_jj_param_3
)
{
	.reg .pred 	%p<6>;
	.reg .b16 	%rs<5>;
	.reg .b32 	%r<14>;
	.reg .b64 	%rd<13>;

	ld.param.u64 	%rd2, [_Z15doubleThresholdPhS_jj_param_0];
	ld.param.u64 	%rd3, [_Z15doubleThresholdPhS_jj_param_1];
	ld.param.u32 	%r5, [_Z15doubleThresholdPhS_jj_param_2];
	ld.param.u32 	%r4, [_Z15doubleThresholdPhS_jj_param_3];
	cvta.to.global.u64 	%rd1, %rd3;
	mov.u32 	%r7, %ctaid.x;
	shl.b32 	%r8, %r7, 4;
	mov.u32 	%r9, %tid.x;
	add.s32 	%r1, %r8, %r9;
	mov.u32 	%r10, %ctaid.y;
	shl.b32 	%r11, %r10, 4;
	mov.u32 	%r12, %tid.y;
	add.s32 	%r13, %r11, %r12;
	setp.ge.u32 	%p1, %r1, %r4;
	setp.ge.u32 	%p2, %r13, %r5;
	or.pred  	%p3, %p1, %p2;
	@%p3 bra 	$L__BB4_6;
	cvta.to.global.u64 	%rd4, %rd2;
	mad.lo.s32 	%r3, %r4, %r13, %r1;
	cvt.s64.s32 	%rd5, %r3;
	add.s64 	%rd6, %rd4, %rd5;
	ld.global.u8 	%rs1, [%rd6];
	setp.lt.u16 	%p4, %rs1, 70;
	@%p4 bra 	$L__BB4_3;
	add.s64 	%rd12, %rd1, %rd5;
	mov.b16 	%rs4, 255;
	st.global.u8 	[%rd12], %rs4;
	bra.uni 	$L__BB4_6;
$L__BB4_3:
	setp.lt.u16 	%p5, %rs1, 20;
	@%p5 bra 	$L__BB4_5;
	add.s64 	%rd10, %rd1, %rd5;
	mov.b16 	%rs3, 50;
	st.global.u8 	[%rd10], %rs3;
	bra.uni 	$L__BB4_6;
$L__BB4_5:
	add.s64 	%rd8, %rd1, %rd5;
	mov.b16 	%rs2, 0;
	st.global.u8 	[%rd8], %rs2;
$L__BB4_6:
	ret;

}
	// .globl	_Z10histeresisPhS_jj
.visible .entry _Z10histeresisPhS_jj(
	.param .u64 .ptr .align 1 _Z10histeresisPhS_jj_param_0,
	.param .u64 .ptr .align 1 _Z10histeresisPhS_jj_param_1,
	.param .u32 _Z10histeresisPhS_jj_param_2,
	.param .u32 _Z10histeresisPhS_jj_param_3
)
{
	.reg .pred 	%p<17>;
	.reg .b16 	%rs<12>;
	.reg .b32 	%r<29>;
	.reg .b64 	%rd<27>;

	ld.param.u64 	%rd3, [_Z10histeresisPhS_jj_param_0];
	ld.param.u64 	%rd4, [_Z10histeresisPhS_jj_param_1];
	ld.param.u32 	%r10, [_Z10histeresisPhS_jj_param_2];
	ld.param.u32 	%r9, [_Z10histeresisPhS_jj_param_3];
	cvta.to.global.u64 	%rd1, %rd4;
	cvta.to.global.u64 	%rd2, %rd3;
	mov.u32 	%r12, %ctaid.x;
	shl.b32 	%r13, %r12, 4;
	mov.u32 	%r14, %tid.x;
	add.s32 	%r1, %r13, %r14;
	mov.u32 	%r15, %ctaid.y;
	shl.b32 	%r16, %r15, 4;
	mov.u32 	%r17, %tid.y;
	add.s32 	%r18, %r16, %r17;
	add.s32 	%r19, %r9, -1;
	setp.ge.u32 	%p1, %r1, %r19;
	add.s32 	%r20, %r10, -1;
	setp.ge.u32 	%p2, %r18, %r20;
	or.pred  	%p3, %p1, %p2;
	setp.eq.s32 	%p4, %r1, 0;
	or.pred  	%p5, %p4, %p3;
	setp.eq.s32 	%p6, %r18, 0;
	or.pred  	%p7, %p5, %p6;
	@%p7 bra 	$L__BB5_12;
	mul.lo.s32 	%r3, %r9, %r18;
	add.s32 	%r4, %r3, %r1;
	cvt.s64.s32 	%rd5, %r4;
	add.s64 	%rd6, %rd2, %rd5;
	ld.global.u8 	%rs1, [%rd6];
	setp.ne.s16 	%p8, %rs1, 50;
	@%p8 bra 	$L__BB5_12;
	add.s32 	%r21, %r4, 1;
	cvt.u64.u32 	%rd7, %r21;
	add.s64 	%rd8, %rd2, %rd7;
	ld.global.u8 	%rs2, [%rd8];
	setp.eq.s16 	%p9, %rs2, 255;
	@%p9 bra 	$L__BB5_10;
	add.s32 	%r5, %r4, -1;
	cvt.u64.u32 	%rd9, %r5;
	add.s64 	%rd10, %rd2, %rd9;
	ld.global.u8 	%rs3, [%rd10];
	setp.eq.s16 	%p10, %rs3, 255;
	@%p10 bra 	$L__BB5_10;
	add.s32 	%r6, %r5, %r9;
	cvt.u64.u32 	%rd11, %r6;
	add.s64 	%rd12, %rd2, %rd11;
	ld.global.u8 	%rs4, [%rd12];
	setp.eq.s16 	%p11, %rs4, 255;
	@%p11 bra 	$L__BB5_10;
	shl.b32 	%r22, %r9, 1;
	add.s32 	%r23, %r3, %r9;
	sub.s32 	%r7, %r23, %r22;
	add.s32 	%r24, %r1, %r7;
	add.s32 	%r8, %r24, 1;
	cvt.u64.u32 	%rd13, %r8;
	add.s64 	%rd14, %rd2, %rd13;
	ld.global.u8 	%rs5, [%rd14];
	setp.eq.s16 	%p12, %rs5, 255;
	@%p12 bra 	$L__BB5_10;
	add.s32 	%r25, %r4, %r9;
	cvt.u64.u32 	%rd15, %r25;
	add.s64 	%rd16, %rd2, %rd15;
	ld.global.u8 	%rs6, [%rd16];
	setp.eq.s16 	%p13, %rs6, 255;
	@%p13 bra 	$L__BB5_10;
	add.s32 	%r26, %r7, %r1;
	cvt.u64.u32 	%rd17, %r26;
	add.s64 	%rd18, %rd2, %rd17;
	ld.global.u8 	%rs7, [%rd18];
	setp.eq.s16 	%p14, %rs7, 255;
	@%p14 bra 	$L__BB5_10;
	add.s32 	%r27, %r8, -2;
	cvt.u64.u32 	%rd19, %r27;
	add.s64 	%rd20, %rd2, %rd19;
	ld.global.u8 	%rs8, [%rd20];
	setp.eq.s16 	%p15, %rs8, 255;
	@%p15 bra 	$L__BB5_10;
	add.s32 	%r28, %r6, 2;
	cvt.u64.u32 	%rd21, %r28;
	add.s64 	%rd22, %rd2, %rd21;
	ld.global.u8 	%rs9, [%rd22];
	setp.ne.s16 	%p16, %rs9, 255;
	@%p16 bra 	$L__BB5_11;
$L__BB5_10:
	add.s64 	%rd26, %rd1, %rd5;
	mov.b16 	%rs11, 255;
	st.global.u8 	[%rd26], %rs11;
	bra.uni 	$L__BB5_12;
$L__BB5_11:
	add.s64 	%rd24, %rd1, %rd5;
	mov.b16 	%rs10, 0;
	st.global.u8 	[%rd24], %rs10;
$L__BB5_12:
	ret;

}


// ===== COMPILED SASS (sm_100) =====

	.target	sm_100

	.elftype	@"ET_EXEC"


//--------------------- .note.nv.tkinfo           --------------------------
	.section	.note.nv.tkinfo,"",@"SHT_NOTE"
	.sectionflags	@"SHF_NOTE_NV_TKINFO"
	.tkinfo
        /*0018*/ 	.word	0x00000002
        /*0030*/ 	.string	""
        /*0030*/ 	.string	"ptxas"
        /*0030*/ 	.string	"Cuda compilation tools, release 13.0, V13.0.88"
        /*0030*/ 	.string	"Build cuda_13.0.r13.0/compiler.36424714_0"
        /*0030*/ 	.string	"-arch sm_100 -m 64 "



//--------------------- .note.nv.cuinfo           --------------------------
	.section	.note.nv.cuinfo,"",@"SHT_NOTE"
	.sectionflags	@"SHF_NOTE_NV_CUINFO"
        /*0018*/ 	.short	0x0002
        /*001a*/ 	.short	0x0064
        /*001c*/ 	.short	0x0082
	.zero		2


//--------------------- .nv.info                  --------------------------
	.section	.nv.info,"",@"SHT_CUDA_INFO"
	.align	4


	//----- nvinfo : EIATTR_REGCOUNT
	.align		4
        /*0000*/ 	.byte	0x04, 0x2f
        /*0002*/ 	.short	(.L_1 - .L_0)
	.align		4
.L_0:
        /*0004*/ 	.word	index@(_Z12gaussianBlurPhS_jjPfi)
        /*0008*/ 	.word	0x00000020


	//----- nvinfo : EIATTR_FRAME_SIZE
	.align		4
.L_1:
        /*000c*/ 	.byte	0x04, 0x11
        /*000e*/ 	.short	(.L_3 - .L_2)
	.align		4
.L_2:
        /*0010*/ 	.word	index@(_Z12gaussianBlurPhS_jjPfi)
        /*0014*/ 	.word	0x00000000


	//----- nvinfo : EIATTR_REGCOUNT
	.align		4
.L_3:
        /*0018*/ 	.byte	0x04, 0x2f
        /*001a*/ 	.short	(.L_5 - .L_4)
	.align		4
.L_4:
        /*001c*/ 	.word	index@(_Z12medianFilterPhS_jj)
        /*0020*/ 	.word	0x00000017


	//----- nvinfo : EIATTR_FRAME_SIZE
	.align		4
.L_5:
        /*0024*/ 	.byte	0x04, 0x11
        /*0026*/ 	.short	(.L_7 - .L_6)
	.align		4
.L_6:
        /*0028*/ 	.word	index@(_Z12medianFilterPhS_jj)
        /*002c*/ 	.word	0x00000000


	//----- nvinfo : EIATTR_REGCOUNT
	.align		4
.L_7:
        /*0030*/ 	.byte	0x04, 0x2f
        /*0032*/ 	.short	(.L_9 - .L_8)
	.align		4
.L_8:
        /*0034*/ 	.word	index@(_Z11sobelFilterPhS_PfPdS0_S0_jj)
        /*0038*/ 	.word	0x00000020


	//----- nvinfo : EIATTR_FRAME_SIZE
	.align		4
.L_9:
        /*003c*/ 	.byte	0x04, 0x11
        /*003e*/ 	.short	(.L_11 - .L_10)
	.align		4
.L_10:
        /*0040*/ 	.word	index@($__internal_2_$__cuda_sm3x_div_rn_noftz_f32_slowpath)
        /*0044*/ 	.word	0x00000000


	//----- nvinfo : EIATTR_FRAME_SIZE
	.align		4
.L_11:
        /*0048*/ 	.byte	0x04, 0x11
        /*004a*/ 	.short	(.L_13 - .L_12)
	.align		4
.L_12:
        /*004c*/ 	.word	index@($__internal_1_$__cuda_sm20_sqrt_rn_f32_slowpath)
        /*0050*/ 	.word	0x00000000


	//----- nvinfo : EIATTR_FRAME_SIZE
	.align		4
.L_13:
        /*0054*/ 	.byte	0x04, 0x11
        /*0056*/ 	.short	(.L_15 - .L_14)
	.align		4
.L_14:
        /*0058*/ 	.word	index@($__internal_0_$__cuda_sm20_div_rn_f64_full)
        /*005c*/ 	.word	0x00000000


	//----- nvinfo : EIATTR_FRAME_SIZE
	.align		4
.L_15:
        /*0060*/ 	.byte	0x04, 0x11
        /*0062*/ 	.short	(.L_17 - .L_16)
	.align		4
.L_16:
        /*0064*/ 	.word	index@(_Z11sobelFilterPhS_PfPdS0_S0_jj)
        /*0068*/ 	.word	0x00000000


	//----- nvinfo : EIATTR_REGCOUNT
	.align		4
.L_17:
        /*006c*/ 	.byte	0x04, 0x2f
        /*006e*/ 	.short	(.L_19 - .L_18)
	.align		4
.L_18:
        /*0070*/ 	.word	index@(_Z17nonMaxSuppressionPhS_Pdjj)
        /*0074*/ 	.word	0x0000000b


	//----- nvinfo : EIATTR_FRAME_SIZE
	.align		4
.L_19:
        /*0078*/ 	.byte	0x04, 0x11
        /*007a*/ 	.short	(.L_21 - .L_20)
	.align		4
.L_20:
        /*007c*/ 	.word	index@(_Z17nonMaxSuppressionPhS_Pdjj)
        /*0080*/ 	.word	0x00000000


	//----- nvinfo : EIATTR_REGCOUNT
	.align		4
.L_21:
        /*0084*/ 	.byte	0x04, 0x2f
        /*0086*/ 	.short	(.L_23 - .L_22)
	.align		4
.L_22:
        /*0088*/ 	.word	index@(_Z15doubleThresholdPhS_jj)
        /*008c*/ 	.word	0x0000000a


	//----- nvinfo : EIATTR_FRAME_SIZE
	.align		4
.L_23:
        /*0090*/ 	.byte	0x04, 0x11
        /*0092*/ 	.short	(.L_25 - .L_24)
	.align		4
.L_24:
        /*0094*/ 	.word	index@(_Z15doubleThresholdPhS_jj)
        /*0098*/ 	.word	0x00000000


	//----- nvinfo : EIATTR_REGCOUNT
	.align		4
.L_25:
        /*009c*/ 	.byte	0x04, 0x2f
        /*009e*/ 	.short	(.L_27 - .L_26)
	.align		4
.L_26:
        /*00a0*/ 	.word	index@(_Z10histeresisPhS_jj)
        /*00a4*/ 	.word	0x0000000b


	//----- nvinfo : EIATTR_FRAME_SIZE
	.align		4
.L_27:
        /*00a8*/ 	.byte	0x04, 0x11
        /*00aa*/ 	.short	(.L_29 - .L_28)
	.align		4
.L_28:
        /*00ac*/ 	.word	index@(_Z10histeresisPhS_jj)
        /*00b0*/ 	.word	0x00000000


	//----- nvinfo : EIATTR_MIN_STACK_SIZE
	.align		4
.L_29:
        /*00b4*/ 	.byte	0x04, 0x12
        /*00b6*/ 	.short	(.L_31 - .L_30)
	.align		4
.L_30:
        /*00b8*/ 	.word	index@(_Z10histeresisPhS_jj)
        /*00bc*/ 	.word	0x00000000


	//----- nvinfo : EIATTR_MIN_STACK_SIZE
	.align		4
.L_31:
        /*00c0*/ 	.byte	0x04, 0x12
        /*00c2*/ 	.short	(.L_33 - .L_32)
	.align		4
.L_32:
        /*00c4*/ 	.word	index@(_Z15doubleThresholdPhS_jj)
        /*00c8*/ 	.word	0x00000000


	//----- nvinfo : EIATTR_MIN_STACK_SIZE
	.align		4
.L_33:
        /*00cc*/ 	.byte	0x04, 0x12
        /*00ce*/ 	.short	(.L_35 - .L_34)
	.align		4
.L_34:
        /*00d0*/ 	.word	index@(_Z17nonMaxSuppressionPhS_Pdjj)
        /*00d4*/ 	.word	0x00000000


	//----- nvinfo : EIATTR_MIN_STACK_SIZE
	.align		4
.L_35:
        /*00d8*/ 	.byte	0x04, 0x12
        /*00da*/ 	.short	(.L_37 - .L_36)
	.align		4
.L_36:
        /*00dc*/ 	.word	index@(_Z11sobelFilterPhS_PfPdS0_S0_jj)
        /*00e0*/ 	.word	0x00000000


	//----- nvinfo : EIATTR_MIN_STACK_SIZE
	.align		4
.L_37:
        /*00e4*/ 	.byte	0x04, 0x12
        /*00e6*/ 	.short	(.L_39 - .L_38)
	.align		4
.L_38:
        /*00e8*/ 	.word	index@(_Z12medianFilterPhS_jj)
        /*00ec*/ 	.word	0x00000000


	//----- nvinfo : EIATTR_MIN_STACK_SIZE
	.align		4
.L_39:
        /*00f0*/ 	.byte	0x04, 0x12
        /*00f2*/ 	.short	(.L_41 - .L_40)
	.align		4
.L_40:
        /*00f4*/ 	.word	index@(_Z12gaussianBlurPhS_jjPfi)
        /*00f8*/ 	.word	0x00000000
.L_41:


//--------------------- .nv.compat                --------------------------
	.section	.nv.compat,"",@"SHT_CUDA_COMPAT_INFO"
	.align	4
        /*0000*/ 	.byte	0x02, 0x09, 0x00, 0x00, 0x02, 0x02, 0x01, 0x00, 0x02, 0x05, 0x05, 0x00, 0x03, 0x07, 0x01, 0x01
        /*0010*/ 	.byte	0x02, 0x03, 0x00, 0x00, 0x02, 0x06, 0x01, 0x00, 0x04, 0x0b, 0x08, 0x00, 0x01, 0x00, 0x00, 0x00
        /*0020*/ 	.byte	0x00, 0x00, 0x00, 0x00


//--------------------- .nv.info._Z10histeresisPhS_jj --------------------------
	.section	.nv.info._Z10histeresisPhS_jj,"",@"SHT_CUDA_INFO"
	.sectionflags	@""
	.align	4


	//----- nvinfo : EIATTR_CUDA_API_VERSION
	.align		4
        /*0000*/ 	.byte	0x04, 0x37
        /*0002*/ 	.short	(.L_43 - .L_42)
.L_42:
        /*0004*/ 	.word	0x00000082


	//----- nvinfo : EIATTR_KPARAM_INFO
	.align		4
.L_43:
        /*0008*/ 	.byte	0x04, 0x17
        /*000a*/ 	.short	(.L_45 - .L_44)
.L_44:
        /*000c*/ 	.word	0x00000000
        /*0010*/ 	.short	0x0003
        /*0012*/ 	.short	0x0014
        /*0014*/ 	.byte	0x00, 0xf0, 0x11, 0x00


	//----- nvinfo : EIATTR_KPARAM_INFO
	.align		4
.L_45:
        /*0018*/ 	.byte	0x04, 0x17
        /*001a*/ 	.short	(.L_47 - .L_46)
.L_46:
        /*001c*/ 	.word	0x00000000
        /*0020*/ 	.short	0x0002
        /*0022*/ 	.short	0x0010
        /*0024*/ 	.byte	0x00, 0xf0, 0x11, 0x00


	//----- nvinfo : EIATTR_KPARAM_INFO
	.align		4
.L_47:
        /*0028*/ 	.byte	0x04, 0x17
        /*002a*/ 	.short	(.L_49 - .L_48)
.L_48:
        /*002c*/ 	.word	0x00000000
        /*0030*/ 	.short	0x0001
        /*0032*/ 	.short	0x0008
        /*0034*/ 	.byte	0x00, 0xf5, 0x21, 0x00


	//----- nvinfo : EIATTR_KPARAM_INFO
	.align		4
.L_49:
        /*0038*/ 	.byte	0x04, 0x17
        /*003a*/ 	.short	(.L_51 - .L_50)
.L_50:
        /*003c*/ 	.word	0x00000000
        /*0040*/ 	.short	0x0000
        /*0042*/ 	.short	0x0000
        /*0044*/ 	.byte	0x00, 0xf5, 0x21, 0x00


	//----- nvinfo : EIATTR_SPARSE_MMA_MASK
	.align		4
.L_51:
        /*0048*/ 	.byte	0x03, 0x50
        /*004a*/ 	.short	0x0000


	//----- nvinfo : EIATTR_MAXREG_COUNT
	.align		4
        /*004c*/ 	.byte	0x03, 0x1b
        /*004e*/ 	.short	0x00ff


	//----- nvinfo : EIATTR_MERCURY_ISA_VERSION
	.align		4
        /*0050*/ 	.byte	0x03, 0x5f
        /*0052*/ 	.short	0x0101


	//----- nvinfo : EIATTR_VRC_CTA_INIT_COUNT
	.align		4
        /*0054*/ 	.byte	0x02, 0x4a
	.zero		1
	.zero		1


	//----- nvinfo : EIATTR_EXIT_INSTR_OFFSETS
	.align		4
        /*0058*/ 	.byte	0x04, 0x1c
        /*005a*/ 	.short	(.L_53 - .L_52)


	//   ....[0]....
.L_52:
        /*005c*/ 	.word	0x000000e0


	//   ....[1]....
        /*0060*/ 	.word	0x00000170


	//   ....[2]....
        /*0064*/ 	.word	0x00000520


	//   ....[3]....
        /*0068*/ 	.word	0x00000570


	//----- nvinfo : EIATTR_CRS_STACK_SIZE
	.align		4
.L_53:
        /*006c*/ 	.byte	0x04, 0x1e
        /*006e*/ 	.short	(.L_55 - .L_54)
.L_54:
        /*0070*/ 	.word	0x00000000


	//----- nvinfo : EIATTR_CBANK_PARAM_SIZE
	.align		4
.L_55:
        /*0074*/ 	.byte	0x03, 0x19
        /*0076*/ 	.short	0x0018


	//----- nvinfo : EIATTR_PARAM_CBANK
	.align		4
        /*0078*/ 	.byte	0x04, 0x0a
        /*007a*/ 	.short	(.L_57 - .L_56)
	.align		4
.L_56:
        /*007c*/ 	.word	index@(.nv.constant0._Z10histeresisPhS_jj)
        /*0080*/ 	.short	0x0380
        /*0082*/ 	.short	0x0018


	//----- nvinfo : EIATTR_SW_WAR
	.align		4
.L_57:
        /*0084*/ 	.byte	0x04, 0x36
        /*0086*/ 	.short	(.L_59 - .L_58)
.L_58:
        /*0088*/ 	.word	0x00000008
.L_59:


//--------------------- .nv.info._Z15doubleThresholdPhS_jj --------------------------
	.section	.nv.info._Z15doubleThresholdPhS_jj,"",@"SHT_CUDA_INFO"
	.sectionflags	@""
	.align	4


	//----- nvinfo : EIATTR_CUDA_API_VERSION
	.align		4
        /*0000*/ 	.byte	0x04, 0x37
        /*0002*/ 	.short	(.L_61 - .L_60)
.L_60:
        /*0004*/ 	.word	0x00000082


	//----- nvinfo : EIATTR_KPARAM_INFO
	.align		4
.L_61:
        /*0008*/ 	.byte	0x04, 0x17
        /*000a*/ 	.short	(.L_63 - .L_62)
.L_62:
        /*000c*/ 	.word	0x00000000
        /*0010*/ 	.short	0x0003
        /*0012*/ 	.short	0x0014
        /*0014*/ 	.byte	0x00, 0xf0, 0x11, 0x00


	//----- nvinfo : EIATTR_KPARAM_INFO
	.align		4
.L_63:
        /*0018*/ 	.byte	0x04, 0x17
        /*001a*/ 	.short	(.L_65 - .L_64)
.L_64:
        /*001c*/ 	.word	0x00000000
        /*0020*/ 	.short	0x0002
        /*0022*/ 	.short	0x0010
        /*0024*/ 	.byte	0x00, 0xf0, 0x11, 0x00


	//----- nvinfo : EIATTR_KPARAM_INFO
	.align		4
.L_65:
        /*0028*/ 	.byte	0x04, 0x17
        /*002a*/ 	.short	(.L_67 - .L_66)
.L_66:
        /*002c*/ 	.word	0x00000000
        /*0030*/ 	.short	0x0001
        /*0032*/ 	.short	0x0008
        /*0034*/ 	.byte	0x00, 0xf5, 0x21, 0x00


	//----- nvinfo : EIATTR_KPARAM_INFO
	.align		4
.L_67:
        /*0038*/ 	.byte	0x04, 0x17
        /*003a*/ 	.short	(.L_69 - .L_68)
.L_68:
        /*003c*/ 	.word	0x00000000
        /*0040*/ 	.short	0x0000
        /*0042*/ 	.short	0x0000
        /*0044*/ 	.byte	0x00, 0xf5, 0x21, 0x00


	//----- nvinfo : EIATTR_SPARSE_MMA_MASK
	.align		4
.L_69:
        /*0048*/ 	.byte	0x03, 0x50
        /*004a*/ 	.short	0x0000


	//----- nvinfo : EIATTR_MAXREG_COUNT
	.align		4
        /*004c*/ 	.byte	0x03, 0x1b
        /*004e*/ 	.short	0x00ff


	//----- nvinfo : EIATTR_MERCURY_ISA_VERSION
	.align		4
        /*0050*/ 	.byte	0x03, 0x5f
        /*0052*/ 	.short	0x0101


	//----- nvinfo : EIATTR_VRC_CTA_INIT_COUNT
	.align		4
        /*0054*/ 	.byte	0x02, 0x4a
	.zero		1
	.zero		1


	//----- nvinfo : EIATTR_EXIT_INSTR_OFFSETS
	.align		4
        /*0058*/ 	.byte	0x04, 0x1c
        /*005a*/ 	.short	(.L_71 - .L_70)


	//   ....[0]....
.L_70:
        /*005c*/ 	.word	0x000000a0


	//   ....[1]....
        /*0060*/ 	.word	0x00000190


	//   ....[2]....
        /*0064*/ 	.word	0x00000200


	//   ....[3]....
        /*0068*/ 	.word	0x00000250


	//----- nvinfo : EIATTR_CBANK_PARAM_SIZE
	.align		4
.L_71:
        /*006c*/ 	.byte	0x03, 0x19
        /*006e*/ 	.short	0x0018


	//----- nvinfo : EIATTR_PARAM_CBANK
	.align		4
        /*0070*/ 	.byte	0x04, 0x0a
        /*0072*/ 	.short	(.L_73 - .L_72)
	.align		4
.L_72:
        /*0074*/ 	.word	index@(.nv.constant0._Z15doubleThresholdPhS_jj)
        /*0078*/ 	.short	0x0380
        /*007a*/ 	.short	0x0018


	//----- nvinfo : EIATTR_SW_WAR
	.align		4
.L_73:
        /*007c*/ 	.byte	0x04, 0x36
        /*007e*/ 	.short	(.L_75 - .L_74)
.L_74:
        /*0080*/ 	.word	0x00000008
.L_75:


//--------------------- .nv.info._Z17nonMaxSuppressionPhS_Pdjj --------------------------
	.section	.nv.info._Z17nonMaxSuppressionPhS_Pdjj,"",@"SHT_CUDA_INFO"
	.sectionflags	@""
	.align	4


	//----- nvinfo : EIATTR_CUDA_API_VERSION
	.align		4
        /*0000*/ 	.byte	0x04, 0x37
        /*0002*/ 	.short	(.L_77 - .L_76)
.L_76:
        /*0004*/ 	.word	0x00000082


	//----- nvinfo : EIATTR_KPARAM_INFO
	.align		4
.L_77:
        /*0008*/ 	.byte	0x04, 0x17
        /*000a*/ 	.short	(.L_79 - .L_78)
.L_78:
        /*000c*/ 	.word	0x00000000
        /*0010*/ 	.short	0x0004
        /*0012*/ 	.short	0x001c
        /*0014*/ 	.byte	0x00, 0xf0, 0x11, 0x00


	//----- nvinfo : EIATTR_KPARAM_INFO
	.align		4
.L_79:
        /*0018*/ 	.byte	0x04, 0x17
        /*001a*/ 	.short	(.L_81 - .L_80)
.L_80:
        /*001c*/ 	.word	0x00000000
        /*0020*/ 	.short	0x0003
        /*0022*/ 	.short	0x0018
        /*0024*/ 	.byte	0x00, 0xf0, 0x11, 0x00


	//----- nvinfo : EIATTR_KPARAM_INFO
	.align		4
.L_81:
        /*0028*/ 	.byte	0x04, 0x17
        /*002a*/ 	.short	(.L_83 - .L_82)
.L_82:
        /*002c*/ 	.word	0x00000000
        /*0030*/ 	.short	0x0002
        /*0032*/ 	.short	0x0010
        /*0034*/ 	.byte	0x00, 0xf5, 0x21, 0x00


	//----- nvinfo : EIATTR_KPARAM_INFO
	.align		4
.L_83:
        /*0038*/ 	.byte	0x04, 0x17
        /*003a*/ 	.short	(.L_85 - .L_84)
.L_84:
        /*003c*/ 	.word	0x00000000
        /*0040*/ 	.short	0x0001
        /*0042*/ 	.short	0x0008
        /*0044*/ 	.byte	0x00, 0xf5, 0x21, 0x00


	//----- nvinfo : EIATTR_KPARAM_INFO
	.align		4
.L_85:
        /*0048*/ 	.byte	0x04, 0x17
        /*004a*/ 	.short	(.L_87 - .L_86)
.L_86:
        /*004c*/ 	.word	0x00000000
        /*0050*/ 	.short	0x0000
        /*0052*/ 	.short	0x0000
        /*0054*/ 	.byte	0x00, 0xf5, 0x21, 0x00


	//----- nvinfo : EIATTR_SPARSE_MMA_MASK
	.align		4
.L_87:
        /*0058*/ 	.byte	0x03, 0x50
        /*005a*/ 	.short	0x0000


	//----- nvinfo : EIATTR_MAXREG_COUNT
	.align		4
        /*005c*/ 	.byte	0x03, 0x1b
        /*005e*/ 	.short	0x00ff


	//----- nvinfo : EIATTR_MERCURY_ISA_VERSION
	.align		4
        /*0060*/ 	.byte	0x03, 0x5f
        /*0062*/ 	.short	0x0101


	//----- nvinfo : EIATTR_VRC_CTA_INIT_COUNT
	.align		4
        /*0064*/ 	.byte	0x02, 0x4a
	.zero		1
	.zero		1


	//----- nvinfo : EIATTR_EXIT_INSTR_OFFSETS
	.align		4
        /*0068*/ 	.byte	0x04, 0x1c
        /*006a*/ 	.short	(.L_89 - .L_88)


	//   ....[0]....
.L_88:
        /*006c*/ 	.word	0x000000e0


	//   ....[1]....
        /*0070*/ 	.word	0x00000630


	//   ....[2]....
        /*0074*/ 	.word	0x00000680


	//----- nvinfo : EIATTR_CRS_STACK_SIZE
	.align		4
.L_89:
        /*0078*/ 	.byte	0x04, 0x1e
        /*007a*/ 	.short	(.L_91 - .L_90)
.L_90:
        /*007c*/ 	.word	0x00000000


	//----- nvinfo : EIATTR_CBANK_PARAM_SIZE
	.align		4
.L_91:
        /*0080*/ 	.byte	0x03, 0x19
        /*0082*/ 	.short	0x0020


	//----- nvinfo : EIATTR_PARAM_CBANK
	.align		4
        /*0084*/ 	.byte	0x04, 0x0a
        /*0086*/ 	.short	(.L_93 - .L_92)
	.align		4
.L_92:
        /*0088*/ 	.word	index@(.nv.constant0._Z17nonMaxSuppressionPhS_Pdjj)
        /*008c*/ 	.short	0x0380
        /*008e*/ 	.short	0x0020


	//----- nvinfo : EIATTR_SW_WAR
	.align		4
.L_93:
        /*0090*/ 	.byte	0x04, 0x36
        /*0092*/ 	.short	(.L_95 - .L_94)
.L_94:
        /*0094*/ 	.word	0x00000008
.L_95:


//--------------------- .nv.info._Z11sobelFilterPhS_PfPdS0_S0_jj --------------------------
	.section	.nv.info._Z11sobelFilterPhS_PfPdS0_S0_jj,"",@"SHT_CUDA_INFO"
	.sectionflags	@""
	.align	4


	//----- nvinfo : EIATTR_CUDA_API_VERSION
	.align		4
        /*0000*/ 	.byte	0x04, 0x37
        /*0002*/ 	.short	(.L_97 - .L_96)
.L_96:
        /*0004*/ 	.word	0x00000082


	//----- nvinfo : EIATTR_KPARAM_INFO
	.align		4
.L_97:
        /*0008*/ 	.byte	0x04, 0x17
        /*000a*/ 	.short	(.L_99 - .L_98)
.L_98:
        /*000c*/ 	.word	0x00000000
        /*0010*/ 	.short	0x0007
        /*0012*/ 	.short	0x0034
        /*0014*/ 	.byte	0x00, 0xf0, 0x11, 0x00


	//----- nvinfo : EIATTR_KPARAM_INFO
	.align		4
.L_99:
        /*0018*/ 	.byte	0x04, 0x17
        /*001a*/ 	.short	(.L_101 - .L_100)
.L_100:
        /*001c*/ 	.word	0x00000000
        /*0020*/ 	.short	0x0006
        /*0022*/ 	.short	0x0030
        /*0024*/ 	.byte	0x00, 0xf0, 0x11, 0x00


	//----- nvinfo : EIATTR_KPARAM_INFO
	.align		4
.L_101:
        /*0028*/ 	.byte	0x04, 0x17
        /*002a*/ 	.short	(.L_103 - .L_102)
.L_102:
        /*002c*/ 	.word	0x00000000
        /*0030*/ 	.short	0x0005
        /*0032*/ 	.short	0x0028
        /*0034*/ 	.byte	0x00, 0xf5, 0x21, 0x00


	//----- nvinfo : EIATTR_KPARAM_INFO
	.align		4
.L_103:
        /*0038*/ 	.byte	0x04, 0x17
        /*003a*/ 	.short	(.L_105 - .L_104)
.L_104:
        /*003c*/ 	.word	0x00000000
        /*0040*/ 	.short	0x0004
        /*0042*/ 	.short	0x0020
        /*0044*/ 	.byte	0x00, 0xf5, 0x21, 0x00


	//----- nvinfo : EIATTR_KPARAM_INFO
	.align		4
.L_105:
        /*0048*/ 	.byte	0x04, 0x17
        /*004a*/ 	.short	(.L_107 - .L_106)
.L_106:
        /*004c*/ 	.word	0x00000000
        /*0050*/ 	.short	0x0003
        /*0052*/ 	.short	0x0018
        /*0054*/ 	.byte	0x00, 0xf5, 0x21, 0x00


	//----- nvinfo : EIATTR_KPARAM_INFO
	.align		4
.L_107:
        /*0058*/ 	.byte	0x04, 0x17
        /*005a*/ 	.short	(.L_109 - .L_108)
.L_108:
        /*005c*/ 	.word	0x00000000
        /*0060*/ 	.short	0x0002
        /*0062*/ 	.short	0x0010
        /*0064*/ 	.byte	0x00, 0xf5, 0x21, 0x00


	//----- nvinfo : EIATTR_KPARAM_INFO
	.align		4
.L_109:
        /*0068*/ 	.byte	0x04, 0x17
        /*006a*/ 	.short	(.L_111 - .L_110)
.L_110:
        /*006c*/ 	.word	0x00000000
        /*0070*/ 	.short	0x0001
        /*0072*/ 	.short	0x0008
        /*0074*/ 	.byte	0x00, 0xf5, 0x21, 0x00


	//----- nvinfo : EIATTR_KPARAM_INFO
	.align		4
.L_111:
        /*0078*/ 	.byte	0x04, 0x17
        /*007a*/ 	.short	(.L_113 - .L_112)
.L_112:
        /*007c*/ 	.word	0x00000000
        /*0080*/ 	.short	0x0000
        /*0082*/ 	.short	0x0000
        /*0084*/ 	.byte	0x00, 0xf5, 0x21, 0x00


	//----- nvinfo : EIATTR_SPARSE_MMA_MASK
	.align		4
.L_113:
        /*0088*/ 	.byte	0x03, 0x50
        /*008a*/ 	.short	0x0000


	//----- nvinfo : EIATTR_MAXREG_COUNT
	.align		4
        /*008c*/ 	.byte	0x03, 0x1b
        /*008e*/ 	.short	0x00ff


	//----- nvinfo : EIATTR_MERCURY_ISA_VERSION
	.align		4
        /*0090*/ 	.byte	0x03, 0x5f
        /*0092*/ 	.short	0x0101


	//----- nvinfo : EIATTR_VRC_CTA_INIT_COUNT
	.align		4
        /*0094*/ 	.byte	0x02, 0x4a
	.zero		1
	.zero		1


	//----- nvinfo : EIATTR_EXIT_INSTR_OFFSETS
	.align		4
        /*0098*/ 	.byte	0x04, 0x1c
        /*009a*/ 	.short	(.L_115 - .L_114)


	//   ....[0]....
.L_114:
        /*009c*/ 	.word	0x000000a0


	//   ....[1]....
        /*00a0*/ 	.word	0x00000d50


	//   ....[2]....
        /*00a4*/ 	.word	0x00000e00


	//   ....[3]....
        /*00a8*/ 	.word	0x00000eb0


	//   ....[4]....
        /*00ac*/ 	.word	0x00000f20


	//   ....[5]....
        /*00b0*/ 	.word	0x00000f90


	//----- nvinfo : EIATTR_CRS_STACK_SIZE
	.align		4
.L_115:
        /*00b4*/ 	.byte	0x04, 0x1e
        /*00b6*/ 	.short	(.L_117 - .L_116)
.L_116:
        /*00b8*/ 	.word	0x00000000


	//----- nvinfo : EIATTR_CBANK_PARAM_SIZE
	.align		4
.L_117:
        /*00bc*/ 	.byte	0x03, 0x19
        /*00be*/ 	.short	0x0038


	//----- nvinfo : EIATTR_PARAM_CBANK
	.align		4
        /*00c0*/ 	.byte	0x04, 0x0a
        /*00c2*/ 	.short	(.L_119 - .L_118)
	.align		4
.L_118:
        /*00c4*/ 	.word	index@(.nv.constant0._Z11sobelFilterPhS_PfPdS0_S0_jj)
        /*00c8*/ 	.short	0x0380
        /*00ca*/ 	.short	0x0038


	//----- nvinfo : EIATTR_SW_WAR
	.align		4
.L_119:
        /*00cc*/ 	.byte	0x04, 0x36
        /*00ce*/ 	.short	(.L_121 - .L_120)
.L_120:
        /*00d0*/ 	.word	0x00000008
.L_121:


//--------------------- .nv.info._Z12medianFilterPhS_jj --------------------------
	.section	.nv.info._Z12medianFilterPhS_jj,"",@"SHT_CUDA_INFO"
	.sectionflags	@""
	.align	4


	//----- nvinfo : EIATTR_CUDA_API_VERSION
	.align		4
        /*0000*/ 	.byte	0x04, 0x37
        /*0002*/ 	.short	(.L_123 - .L_122)
.L_122:
        /*0004*/ 	.word	0x00000082


	//----- nvinfo : EIATTR_KPARAM_INFO
	.align		4
.L_123:
        /*0008*/ 	.byte	0x04, 0x17
        /*000a*/ 	.short	(.L_125 - .L_124)
.L_124:
        /*000c*/ 	.word	0x00000000
        /*0010*/ 	.short	0x0003
        /*0012*/ 	.short	0x0014
        /*0014*/ 	.byte	0x00, 0xf0, 0x11, 0x00


	//----- nvinfo : EIATTR_KPARAM_INFO
	.align		4
.L_125:
        /*0018*/ 	.byte	0x04, 0x17
        /*001a*/ 	.short	(.L_127 - .L_126)
.L_126:
        /*001c*/ 	.word	0x00000000
        /*0020*/ 	.short	0x0002
        /*0022*/ 	.short	0x0010
        /*0024*/ 	.byte	0x00, 0xf0, 0x11, 0x00


	//----- nvinfo : EIATTR_KPARAM_INFO
	.align		4
.L_127:
        /*0028*/ 	.byte	0x04, 0x17
        /*002a*/ 	.short	(.L_129 - .L_128)
.L_128:
        /*002c*/ 	.word	0x00000000
        /*0030*/ 	.short	0x0001
        /*0032*/ 	.short	0x0008
        /*0034*/ 	.byte	0x00, 0xf5, 0x21, 0x00


	//----- nvinfo : EIATTR_KPARAM_INFO
	.align		4
.L_129:
        /*0038*/ 	.byte	0x04, 0x17
        /*003a*/ 	.short	(.L_131 - .L_130)
.L_130:
        /*003c*/ 	.word	0x00000000
        /*0040*/ 	.short	0x0000
        /*0042*/ 	.short	0x0000
        /*0044*/ 	.byte	0x00, 0xf5, 0x21, 0x00


	//----- nvinfo : EIATTR_SPARSE_MMA_MASK
	.align		4
.L_131:
        /*0048*/ 	.byte	0x03, 0x50
        /*004a*/ 	.short	0x0000


	//----- nvinfo : EIATTR_MAXREG_COUNT
	.align		4
        /*004c*/ 	.byte	0x03, 0x1b
        /*004e*/ 	.short	0x00ff


	//----- nvinfo : EIATTR_MERCURY_ISA_VERSION
	.align		4
        /*0050*/ 	.byte	0x03, 0x5f
        /*0052*/ 	.short	0x0101


	//----- nvinfo : EIATTR_VRC_CTA_INIT_COUNT
	.align		4
        /*0054*/ 	.byte	0x02, 0x4a
	.zero		1
	.zero		1


	//----- nvinfo : EIATTR_EXIT_INSTR_OFFSETS
	.align		4
        /*0058*/ 	.byte	0x04, 0x1c
        /*005a*/ 	.short	(.L_133 - .L_132)


	//   ....[0]....
.L_132:
        /*005c*/ 	.word	0x000000e0


	//   ....[1]....
        /*0060*/ 	.word	0x00001620


	//----- nvinfo : EIATTR_CRS_STACK_SIZE
	.align		4
.L_133:
        /*0064*/ 	.byte	0x04, 0x1e
        /*0066*/ 	.short	(.L_135 - .L_134)
.L_134:
        /*0068*/ 	.word	0x00000000


	//----- nvinfo : EIATTR_CBANK_PARAM_SIZE
	.align		4
.L_135:
        /*006c*/ 	.byte	0x03, 0x19
        /*006e*/ 	.short	0x0018


	//----- nvinfo : EIATTR_PARAM_CBANK
	.align		4
        /*0070*/ 	.byte	0x04, 0x0a
        /*0072*/ 	.short	(.L_137 - .L_136)
	.align		4
.L_136:
        /*0074*/ 	.word	index@(.nv.constant0._Z12medianFilterPhS_jj)
        /*0078*/ 	.short	0x0380
        /*007a*/ 	.short	0x0018


	//----- nvinfo : EIATTR_SW_WAR
	.align		4
.L_137:
        /*007c*/ 	.byte	0x04, 0x36
        /*007e*/ 	.short	(.L_139 - .L_138)
.L_138:
        /*0080*/ 	.word	0x00000008
.L_139:


//--------------------- .nv.info._Z12gaussianBlurPhS_jjPfi --------------------------
	.section	.nv.info._Z12gaussianBlurPhS_jjPfi,"",@"SHT_CUDA_INFO"
	.sectionflags	@""
	.align	4


	//----- nvinfo : EIATTR_CUDA_API_VERSION
	.align		4
        /*0000*/ 	.byte	0x04, 0x37
        /*0002*/ 	.short	(.L_141 - .L_140)
.L_140:
        /*0004*/ 	.word	0x00000082


	//----- nvinfo : EIATTR_KPARAM_INFO
	.align		4
.L_141:
        /*0008*/ 	.byte	0x04, 0x17
        /*000a*/ 	.short	(.L_143 - .L_142)
.L_142:
        /*000c*/ 	.word	0x00000000
        /*0010*/ 	.short	0x0005
        /*0012*/ 	.short	0x0020
        /*0014*/ 	.byte	0x00, 0xf0, 0x11, 0x00


	//----- nvinfo : EIATTR_KPARAM_INFO
	.align		4
.L_143:
        /*0018*/ 	.byte	0x04, 0x17
        /*001a*/ 	.short	(.L_145 - .L_144)
.L_144:
        /*001c*/ 	.word	0x00000000
        /*0020*/ 	.short	0x0004
        /*0022*/ 	.short	0x0018
        /*0024*/ 	.byte	0x00, 0xf5, 0x21, 0x00


	//----- nvinfo : EIATTR_KPARAM_INFO
	.align		4
.L_145:
        /*0028*/ 	.byte	0x04, 0x17
        /*002a*/ 	.short	(.L_147 - .L_146)
.L_146:
        /*002c*/ 	.word	0x00000000
        /*0030*/ 	.short	0x0003
        /*0032*/ 	.short	0x0014
        /*0034*/ 	.byte	0x00, 0xf0, 0x11, 0x00


	//----- nvinfo : EIATTR_KPARAM_INFO
	.align		4
.L_147:
        /*0038*/ 	.byte	0x04, 0x17
        /*003a*/ 	.short	(.L_149 - .L_148)
.L_148:
        /*003c*/ 	.word	0x00000000
        /*0040*/ 	.short	0x0002
        /*0042*/ 	.short	0x0010
        /*0044*/ 	.byte	0x00, 0xf0, 0x11, 0x00


	//----- nvinfo : EIATTR_KPARAM_INFO
	.align		4
.L_149:
        /*0048*/ 	.byte	0x04, 0x17
        /*004a*/ 	.short	(.L_151 - .L_150)
.L_150:
        /*004c*/ 	.word	0x00000000
        /*0050*/ 	.short	0x0001
        /*0052*/ 	.short	0x0008
        /*0054*/ 	.byte	0x00, 0xf5, 0x21, 0x00


	//----- nvinfo : EIATTR_KPARAM_INFO
	.align		4
.L_151:
        /*0058*/ 	.byte	0x04, 0x17
        /*005a*/ 	.short	(.L_153 - .L_152)
.L_152:
        /*005c*/ 	.word	0x00000000
        /*0060*/ 	.short	0x0000
        /*0062*/ 	.short	0x0000
        /*0064*/ 	.byte	0x00, 0xf5, 0x21, 0x00


	//----- nvinfo : EIATTR_SPARSE_MMA_MASK
	.align		4
.L_153:
        /*0068*/ 	.byte	0x03, 0x50
        /*006a*/ 	.short	0x0000


	//----- nvinfo : EIATTR_MAXREG_COUNT
	.align		4
        /*006c*/ 	.byte	0x03, 0x1b
        /*006e*/ 	.short	0x00ff


	//----- nvinfo : EIATTR_MERCURY_ISA_VERSION
	.align		4
        /*0070*/ 	.byte	0x03, 0x5f
        /*0072*/ 	.short	0x0101


	//----- nvinfo : EIATTR_VRC_CTA_INIT_COUNT
	.align		4
        /*0074*/ 	.byte	0x02, 0x4a
	.zero		1
	.zero		1


	//----- nvinfo : EIATTR_EXIT_INSTR_OFFSETS
	.align		4
        /*0078*/ 	.byte	0x04, 0x1c
        /*007a*/ 	.short	(.L_155 - .L_154)


	//   ....[0]....
.L_154:
        /*007c*/ 	.word	0x000000a0


	//   ....[1]....
        /*0080*/ 	.word	0x00001150


	//----- nvinfo : EIATTR_CRS_STACK_SIZE
	.align		4
.L_155:
        /*0084*/ 	.byte	0x04, 0x1e
        /*0086*/ 	.short	(.L_157 - .L_156)
.L_156:
        /*0088*/ 	.word	0x00000000


	//----- nvinfo : EIATTR_CBANK_PARAM_SIZE
	.align		4
.L_157:
        /*008c*/ 	.byte	0x03, 0x19
        /*008e*/ 	.short	0x0024


	//----- nvinfo : EIATTR_PARAM_CBANK
	.align		4
        /*0090*/ 	.byte	0x04, 0x0a
        /*0092*/ 	.short	(.L_159 - .L_158)
	.align		4
.L_158:
        /*0094*/ 	.word	index@(.nv.constant0._Z12gaussianBlurPhS_jjPfi)
        /*0098*/ 	.short	0x0380
        /*009a*/ 	.short	0x0024


	//----- nvinfo : EIATTR_SW_WAR
	.align		4
.L_159:
        /*009c*/ 	.byte	0x04, 0x36
        /*009e*/ 	.short	(.L_161 - .L_160)
.L_160:
        /*00a0*/ 	.word	0x00000008
.L_161:


//--------------------- .nv.callgraph             --------------------------
	.section	.nv.callgraph,"",@"SHT_CUDA_CALLGRAPH"
	.align	4
	.sectionentsize	8
	.align		4
        /*0000*/ 	.word	0x00000000
	.align		4
        /*0004*/ 	.word	0xffffffff
	.align		4
        /*0008*/ 	.word	0x00000000
	.align		4
        /*000c*/ 	.word	0xfffffffe
	.align		4
        /*0010*/ 	.word	0x00000000
	.align		4
        /*0014*/ 	.word	0xfffffffd
	.align		4
        /*0018*/ 	.word	0x00000000
	.align		4
        /*001c*/ 	.word	0xfffffffc


//--------------------- .text._Z10histeresisPhS_jj --------------------------
	.section	.text._Z10histeresisPhS_jj,"ax",@progbits
	.align	128
        .global         _Z10histeresisPhS_jj
        .type           _Z10histeresisPhS_jj,@function
        .size           _Z10histeresisPhS_jj,(.L_x_69 - _Z10histeresisPhS_jj)
        .other          _Z10histeresisPhS_jj,@"STO_CUDA_ENTRY STV_DEFAULT"
_Z10histeresisPhS_jj:
.text._Z10histeresisPhS_jj:
[----:B------:R-:W-:Y:S01]  /*0000*/  LDC R1, c[0x0][0x37c] ;  /* 0x0000df00ff017b82 */ /* 0x000fe20000000800 */
[----:B------:R-:W0:Y:S07]  /*0010*/  S2R R6, SR_CTAID.Y ;  /* 0x0000000000067919 */ /* 0x000e2e0000002600 */
[----:B------:R-:W1:Y:S01]  /*0020*/  LDC.64 R2, c[0x0][0x390] ;  /* 0x0000e400ff027b82 */ /* 0x000e620000000a00 */
[----:B------:R-:W0:Y:S01]  /*0030*/  S2R R7, SR_TID.Y ;  /* 0x0000000000077919 */ /* 0x000e220000002200 */
[----:B------:R-:W2:Y:S01]  /*0040*/  S2R R0, SR_CTAID.X ;  /* 0x0000000000007919 */ /* 0x000ea20000002500 */
[----:B------:R-:W2:Y:S01]  /*0050*/  S2R R5, SR_TID.X ;  /* 0x0000000000057919 */ /* 0x000ea20000002100 */
[----:B0-----:R-:W-:-:S02]  /*0060*/  IMAD R6, R6, 0x10, R7 ;  /* 0x0000001006067824 */ /* 0x001fc400078e0207 */
[----:B-1----:R-:W-:-:S05]  /*0070*/  VIADD R7, R2, 0xffffffff ;  /* 0xffffffff02077836 */ /* 0x002fca0000000000 */
[----:B------:R-:W-:Y:S01]  /*0080*/  ISETP.GE.U32.AND P0, PT, R6, R7, PT ;  /* 0x000000070600720c */ /* 0x000fe20003f06070 */
[----:B--2---:R-:W-:Y:S02]  /*0090*/  IMAD R2, R0, 0x10, R5 ;  /* 0x0000001000027824 */ /* 0x004fe400078e0205 */
[----:B------:R-:W-:-:S05]  /*00a0*/  VIADD R5, R3, 0xffffffff ;  /* 0xffffffff03057836 */ /* 0x000fca0000000000 */
[----:B------:R-:W-:-:S04]  /*00b0*/  ISETP.GE.U32.OR P0, PT, R2, R5, P0 ;  /* 0x000000050200720c */ /* 0x000fc80000706470 */
[----:B------:R-:W-:-:S04]  /*00c0*/  ISETP.EQ.OR P0, PT, R2, RZ, P0 ;  /* 0x000000ff0200720c */ /* 0x000fc80000702670 */
[----:B------:R-:W-:-:S13]  /*00d0*/  ISETP.EQ.OR P0, PT, R6, RZ, P0 ;  /* 0x000000ff0600720c */ /* 0x000fda0000702670 */
[----:B------:R-:W-:Y:S05]  /*00e0*/  @P0 EXIT ;  /* 0x000000000000094d */ /* 0x000fea0003800000 */
[----:B------:R-:W0:Y:S01]  /*00f0*/  LDCU.64 UR6, c[0x0][0x380] ;  /* 0x00007000ff0677ac */ /* 0x000e220008000a00 */
[----:B------:R-:W-:Y:S01]  /*0100*/  IMAD R0, R6, R3, R2 ;  /* 0x0000000306007224 */ /* 0x000fe200078e0202 */
[----:B------:R-:W1:Y:S04]  /*0110*/  LDCU.64 UR4, c[0x0][0x358] ;  /* 0x00006b00ff0477ac */ /* 0x000e680008000a00 */
[----:B------:R-:W-:Y:S02]  /*0120*/  SHF.R.S32.HI R7, RZ, 0x1f, R0 ;  /* 0x0000001fff077819 */ /* 0x000fe40000011400 */
[----:B0-----:R-:W-:-:S04]  /*0130*/  IADD3 R4, P0, PT, R0, UR6, RZ ;  /* 0x0000000600047c10 */ /* 0x001fc8000ff1e0ff */
[----:B------:R-:W-:-:S05]  /*0140*/  IADD3.X R5, PT, PT, R7, UR7, RZ, P0, !PT ;  /* 0x0000000707057c10 */ /* 0x000fca00087fe4ff */
[----:B-1----:R-:W2:Y:S02]  /*0150*/  LDG.E.U8 R4, desc[UR4][R4.64] ;  /* 0x0000000404047981 */ /* 0x002ea4000c1e1100 */
[----:B--2---:R-:W-:-:S13]  /*0160*/  ISETP.NE.AND P0, PT, R4, 0x32, PT ;  /* 0x000000320400780c */ /* 0x004fda0003f05270 */
[----:B------:R-:W-:Y:S05]  /*0170*/  @P0 EXIT ;  /* 0x000000000000094d */ /* 0x000fea0003800000 */
[----:B------:R-:W-:-:S05]  /*0180*/  VIADD R4, R0, 0x1 ;  /* 0x0000000100047836 */ /* 0x000fca0000000000 */
[----:B------:R-:W-:-:S05]  /*0190*/  IADD3 R4, P0, PT, R4, UR6, RZ ;  /* 0x0000000604047c10 */ /* 0x000fca000ff1e0ff */
[----:B------:R-:W-:-:S05]  /*01a0*/  IMAD.X R5, RZ, RZ, UR7, P0 ;  /* 0x00000007ff057e24 */ /* 0x000fca00080e06ff */
[----:B------:R-:W2:Y:S01]  /*01b0*/  LDG.E.U8 R4, desc[UR4][R4.64] ;  /* 0x0000000404047981 */ /* 0x000ea2000c1e1100 */
[----:B------:R-:W-:Y:S01]  /*01c0*/  BSSY.RECONVERGENT B0, `(.L_x_0) ;  /* 0x0000030000007945 */ /* 0x000fe20003800200 */
[----:B--2---:R-:W-:-:S13]  /*01d0*/  ISETP.NE.AND P0, PT, R4, 0xff, PT ;  /* 0x000000ff0400780c */ /* 0x004fda0003f05270 */
[----:B------:R-:W-:Y:S05]  /*01e0*/  @!P0 BRA `(.L_x_1) ;  /* 0x0000000000b48947 */ /* 0x000fea0003800000 */
[----:B------:R-:W-:-:S05]  /*01f0*/  VIADD R8, R0, 0xffffffff ;  /* 0xffffffff00087836 */ /* 0x000fca0000000000 */
[----:B------:R-:W-:-:S05]  /*0200*/  IADD3 R4, P0, PT, R8, UR6, RZ ;  /* 0x0000000608047c10 */ /* 0x000fca000ff1e0ff */
[----:B------:R-:W-:-:S05]  /*0210*/  IMAD.X R5, RZ, RZ, UR7, P0 ;  /* 0x00000007ff057e24 */ /* 0x000fca00080e06ff */
[----:B------:R-:W2:Y:S02]  /*0220*/  LDG.E.U8 R4, desc[UR4][R4.64] ;  /* 0x0000000404047981 */ /* 0x000ea4000c1e1100 */
[----:B--2---:R-:W-:-:S13]  /*0230*/  ISETP.NE.AND P0, PT, R4, 0xff, PT ;  /* 0x000000ff0400780c */ /* 0x004fda0003f05270 */
[----:B------:R-:W-:Y:S05]  /*0240*/  @!P0 BRA `(.L_x_1) ;  /* 0x00000000009c8947 */ /* 0x000fea0003800000 */
[----:B------:R-:W-:-:S05]  /*0250*/  IMAD.IADD R8, R8, 0x1, R3 ;  /* 0x0000000108087824 */ /* 0x000fca00078e0203 */
[----:B------:R-:W-:-:S05]  /*0260*/  IADD3 R4, P0, PT, R8, UR6, RZ ;  /* 0x0000000608047c10 */ /* 0x000fca000ff1e0ff */
[----:B------:R-:W-:-:S05]  /*0270*/  IMAD.X R5, RZ, RZ, UR7, P0 ;  /* 0x00000007ff057e24 */ /* 0x000fca00080e06ff */
[----:B------:R-:W2:Y:S02]  /*0280*/  LDG.E.U8 R4, desc[UR4][R4.64] ;  /* 0x0000000404047981 */ /* 0x000ea4000c1e1100 */
[----:B--2---:R-:W-:-:S13]  /*0290*/  ISETP.NE.AND P0, PT, R4, 0xff, PT ;  /* 0x000000ff0400780c */ /* 0x004fda0003f05270 */
[----:B------:R-:W-:Y:S05]  /*02a0*/  @!P0 BRA `(.L_x_1) ;  /* 0x0000000000848947 */ /* 0x000fea0003800000 */
[--C-:B------:R-:W-:Y:S02]  /*02b0*/  IMAD R6, R6, R3, R3.reuse ;  /* 0x0000000306067224 */ /* 0x100fe400078e0203 */
[----:B------:R-:W-:-:S04]  /*02c0*/  IMAD.MOV R5, RZ, RZ, -R3 ;  /* 0x000000ffff057224 */ /* 0x000fc800078e0a03 */
[----:B------:R-:W-:-:S04]  /*02d0*/  IMAD R5, R5, 0x2, R6 ;  /* 0x0000000205057824 */ /* 0x000fc800078e0206 */
[----:B------:R-:W-:-:S04]  /*02e0*/  IMAD.IADD R6, R2, 0x1, R5 ;  /* 0x0000000102067824 */ /* 0x000fc800078e0205 */
        /* <DEDUP_REMOVED lines=12> */
[----:B------:R-:W-:-:S05]  /*03b0*/  IADD3 R2, P0, PT, R6, UR6, RZ ;  /* 0x0000000606027c10 */ /* 0x000fca000ff1e0ff */
[----:B------:R-:W-:-:S05]  /*03c0*/  IMAD.X R3, RZ, RZ, UR7, P0 ;  /* 0x00000007ff037e24 */ /* 0x000fca00080e06ff */
[----:B------:R-:W2:Y:S02]  /*03d0*/  LDG.E.U8 R2, desc[UR4][R2.64] ;  /* 0x0000000402027981 */ /* 0x000ea4000c1e1100 */
        /* <DEDUP_REMOVED lines=13> */
[----:B------:R-:W-:Y:S05]  /*04b0*/  @P0 BRA `(.L_x_2) ;  /* 0x00000000001c0947 */ /* 0x000fea0003800000 */
.L_x_1:
[----:B------:R-:W-:Y:S05]  /*04c0*/  BSYNC.RECONVERGENT B0 ;  /* 0x0000000000007941 */ /* 0x000fea0003800200 */
.L_x_0:
[----:B------:R-:W0:Y:S02]  /*04d0*/  LDCU.64 UR8, c[0x0][0x388] ;  /* 0x00007100ff0877ac */ /* 0x000e240008000a00 */
[----:B0-----:R-:W-:Y:S01]  /*04e0*/  IADD3 R2, P0, PT, R0, UR8, RZ ;  /* 0x0000000800027c10 */ /* 0x001fe2000ff1e0ff */
[----:B------:R-:W-:-:S03]  /*04f0*/  IMAD.MOV.U32 R0, RZ, RZ, 0xff ;  /* 0x000000ffff007424 */ /* 0x000fc600078e00ff */
[----:B------:R-:W-:-:S05]  /*0500*/  IADD3.X R3, PT, PT, R7, UR9, RZ, P0, !PT ;  /* 0x0000000907037c10 */ /* 0x000fca00087fe4ff */
[----:B------:R-:W-:Y:S01]  /*0510*/  STG.E.U8 desc[UR4][R2.64], R0 ;  /* 0x0000000002007986 */ /* 0x000fe2000c101104 */
[----:B------:R-:W-:Y:S05]  /*0520*/  EXIT ;  /* 0x000000000000794d */ /* 0x000fea0003800000 */
.L_x_2:
[----:B------:R-:W0:Y:S02]  /*0530*/  LDCU.64 UR8, c[0x0][0x388] ;  /* 0x00007100ff0877ac */ /* 0x000e240008000a00 */
[----:B0-----:R-:W-:-:S04]  /*0540*/  IADD3 R2, P0, PT, R0, UR8, RZ ;  /* 0x0000000800027c10 */ /* 0x001fc8000ff1e0ff */
[----:B------:R-:W-:-:S05]  /*0550*/  IADD3.X R3, PT, PT, R7, UR9, RZ, P0, !PT ;  /* 0x0000000907037c10 */ /* 0x000fca00087fe4ff */
[----:B------:R-:W-:Y:S01]  /*0560*/  STG.E.U8 desc[UR4][R2.64], RZ ;  /* 0x000000ff02007986 */ /* 0x000fe2000c101104 */
[----:B------:R-:W-:Y:S05]  /*0570*/  EXIT ;  /* 0x000000000000794d */ /* 0x000fea0003800000 */
.L_x_3:
[----:B------:R-:W-:-:S00]  /*0580*/  BRA `(.L_x_3) ;  /* 0xfffffffc00fc7947 */ /* 0x000fc0000383ffff */
[----:B------:R-:W-:-:S00]  /*0590*/  NOP ;  /* 0x0000000000007918 */ /* 0x000fc00000000000 */
        /* <DEDUP_REMOVED lines=14> */
.L_x_69:


//--------------------- .text._Z15doubleThresholdPhS_jj --------------------------
	.section	.text._Z15doubleThresholdPhS_jj,"ax",@progbits
	.align	128
        .global         _Z15doubleThresholdPhS_jj
        .type           _Z15doubleThresholdPhS_jj,@function
        .size           _Z15doubleThresholdPhS_jj,(.L_x_70 - _Z15doubleThresholdPhS_jj)
        .other          _Z15doubleThresholdPhS_jj,@"STO_CUDA_ENTRY STV_DEFAULT"
_Z15doubleThresholdPhS_jj:
.text._Z15doubleThresholdPhS_jj:
[----:B------:R-:W-:Y:S01]  /*0000*/  LDC R1, c[0x0][0x37c] ;  /* 0x0000df00ff017b82 */ /* 0x000fe20000000800 */
[----:B------:R-:W0:Y:S01]  /*0010*/  S2R R3, SR_CTAID.Y ;  /* 0x0000000000037919 */ /* 0x000e220000002600 */
[----:B------:R-:W1:Y:S01]  /*0020*/  LDCU.64 UR6, c[0x0][0x390] ;  /* 0x00007200ff0677ac */ /* 0x000e620008000a00 */
[----:B------:R-:W0:Y:S01]  /*0030*/  S2R R2, SR_TID.Y ;  /* 0x0000000000027919 */ /* 0x000e220000002200 */
[----:B------:R-:W2:Y:S01]  /*0040*/  S2R R0, SR_CTAID.X ;  /* 0x0000000000007919 */ /* 0x000ea20000002500 */
[----:B------:R-:W2:Y:S01]  /*0050*/  S2R R5, SR_TID.X ;  /* 0x0000000000057919 */ /* 0x000ea20000002100 */
[----:B0-----:R-:W-:-:S05]  /*0060*/  IMAD R3, R3, 0x10, R2 ;  /* 0x0000001003037824 */ /* 0x001fca00078e0202 */
[----:B-1----:R-:W-:Y:S01]  /*0070*/  ISETP.GE.U32.AND P0, PT, R3, UR6, PT ;  /* 0x0000000603007c0c */ /* 0x002fe2000bf06070 */
[----:B--2---:R-:W-:-:S05]  /*0080*/  IMAD R0, R0, 0x10, R5 ;  /* 0x0000001000007824 */ /* 0x004fca00078e0205 */
[----:B------:R-:W-:-:S13]  /*0090*/  ISETP.GE.U32.OR P0, PT, R0, UR7, P0 ;  /* 0x0000000700007c0c */ /* 0x000fda0008706470 */
[----:B------:R-:W-:Y:S05]  /*00a0*/  @P0 EXIT ;  /* 0x000000000000094d */ /* 0x000fea0003800000 */
[----:B------:R-:W0:Y:S01]  /*00b0*/  LDCU.64 UR8, c[0x0][0x380] ;  /* 0x00007000ff0877ac */ /* 0x000e220008000a00 */
[----:B------:R-:W-:Y:S01]  /*00c0*/  IMAD R7, R3, UR7, R0 ;  /* 0x0000000703077c24 */ /* 0x000fe2000f8e0200 */
[----:B------:R-:W1:Y:S04]  /*00d0*/  LDCU.64 UR4, c[0x0][0x358] ;  /* 0x00006b00ff0477ac */ /* 0x000e680008000a00 */
[----:B------:R-:W-:Y:S02]  /*00e0*/  SHF.R.S32.HI R0, RZ, 0x1f, R7 ;  /* 0x0000001fff007819 */ /* 0x000fe40000011407 */
[----:B0-----:R-:W-:-:S04]  /*00f0*/  IADD3 R2, P0, PT, R7, UR8, RZ ;  /* 0x0000000807027c10 */ /* 0x001fc8000ff1e0ff */
[----:B------:R-:W-:-:S05]  /*0100*/  IADD3.X R3, PT, PT, R0, UR9, RZ, P0, !PT ;  /* 0x0000000900037c10 */ /* 0x000fca00087fe4ff */
[----:B-1----:R-:W2:Y:S01]  /*0110*/  LDG.E.U8 R2, desc[UR4][R2.64] ;  /* 0x0000000402027981 */ /* 0x002ea2000c1e1100 */
[----:B------:R-:W-:Y:S01]  /*0120*/  IMAD.MOV.U32 R6, RZ, RZ, 0xff ;  /* 0x000000ffff067424 */ /* 0x000fe200078e00ff */
[----:B--2---:R-:W-:-:S13]  /*0130*/  ISETP.GE.U32.AND P0, PT, R2, 0x46, PT ;  /* 0x000000460200780c */ /* 0x004fda0003f06070 */
[----:B------:R-:W0:Y:S01]  /*0140*/  @P0 LDC.64 R4, c[0x0][0x388] ;  /* 0x0000e200ff040b82 */ /* 0x000e220000000a00 */
[----:B------:R-:W-:Y:S02]  /*0150*/  @P0 PRMT R3, R6, 0x7610, R3 ;  /* 0x0000761006030816 */ /* 0x000fe40000000003 */
[----:B0-----:R-:W-:-:S05]  /*0160*/  @P0 IADD3 R4, P1, PT, R7, R4, RZ ;  /* 0x0000000407040210 */ /* 0x001fca0007f3e0ff */
[----:B------:R-:W-:-:S05]  /*0170*/  @P0 IMAD.X R5, R0, 0x1, R5, P1 ;  /* 0x0000000100050824 */ /* 0x000fca00008e0605 */
[----:B------:R0:W-:Y:S01]  /*0180*/  @P0 STG.E.U8 desc[UR4][R4.64], R3 ;  /* 0x0000000304000986 */ /* 0x0001e2000c101104 */
[----:B------:R-:W-:Y:S05]  /*0190*/  @P0 EXIT ;  /* 0x000000000000094d */ /* 0x000fea0003800000 */
[----:B------:R-:W-:Y:S01]  /*01a0*/  ISETP.GE.U32.AND P0, PT, R2, 0x14, PT ;  /* 0x000000140200780c */ /* 0x000fe20003f06070 */
[----:B0-----:R-:W-:-:S12]  /*01b0*/  IMAD.MOV.U32 R4, RZ, RZ, 0x32 ;  /* 0x00000032ff047424 */ /* 0x001fd800078e00ff */
[----:B------:R-:W0:Y:S02]  /*01c0*/  @P0 LDC.64 R2, c[0x0][0x388] ;  /* 0x0000e200ff020b82 */ /* 0x000e240000000a00 */
[----:B0-----:R-:W-:-:S05]  /*01d0*/  @P0 IADD3 R2, P1, PT, R7, R2, RZ ;  /* 0x0000000207020210 */ /* 0x001fca0007f3e0ff */
[----:B------:R-:W-:-:S05]  /*01e0*/  @P0 IMAD.X R3, R0, 0x1, R3, P1 ;  /* 0x0000000100030824 */ /* 0x000fca00008e0603 */
[----:B------:R0:W-:Y:S01]  /*01f0*/  @P0 STG.E.U8 desc[UR4][R2.64], R4 ;  /* 0x0000000402000986 */ /* 0x0001e2000c101104 */
[----:B------:R-:W-:Y:S05]  /*0200*/  @P0 EXIT ;  /* 0x000000000000094d */ /* 0x000fea0003800000 */
[----:B------:R-:W0:Y:S02]  /*0210*/  LDCU.64 UR6, c[0x0][0x388] ;  /* 0x00007100ff0677ac */ /* 0x000e240008000a00 */
[----:B0-----:R-:W-:-:S04]  /*0220*/  IADD3 R2, P0, PT, R7, UR6, RZ ;  /* 0x0000000607027c10 */ /* 0x001fc8000ff1e0ff */
[----:B------:R-:W-:-:S05]  /*0230*/  IADD3.X R3, PT, PT, R0, UR7, RZ, P0, !PT ;  /* 0x0000000700037c10 */ /* 0x000fca00087fe4ff */
[----:B------:R-:W-:Y:S01]  /*0240*/  STG.E.U8 desc[UR4][R2.64], RZ ;  /* 0x000000ff02007986 */ /* 0x000fe2000c101104 */
[----:B------:R-:W-:Y:S05]  /*0250*/  EXIT ;  /* 0x000000000000794d */ /* 0x000fea0003800000 */
.L_x_4:
        /* <DEDUP_REMOVED lines=10> */
.L_x_70:


//--------------------- .text._Z17nonMaxSuppressionPhS_Pdjj --------------------------
	.section	.text._Z17nonMaxSuppressionPhS_Pdjj,"ax",@progbits
	.align	128
        .global         _Z17nonMaxSuppressionPhS_Pdjj
        .type           _Z17nonMaxSuppressionPhS_Pdjj,@function
        .size           _Z17nonMaxSuppressionPhS_Pdjj,(.L_x_71 - _Z17nonMaxSuppressionPhS_Pdjj)
        .other          _Z17nonMaxSuppressionPhS_Pdjj,@"STO_CUDA_ENTRY STV_DEFAULT"
_Z17nonMaxSuppressionPhS_Pdjj:
.text._Z17nonMaxSuppressionPhS_Pdjj:
        /* <DEDUP_REMOVED lines=15> */
[----:B------:R-:W0:Y:S01]  /*00f0*/  LDC.64 R4, c[0x0][0x390] ;  /* 0x0000e400ff047b82 */ /* 0x000e220000000a00 */
[----:B------:R-:W1:Y:S01]  /*0100*/  LDCU.64 UR4, c[0x0][0x358] ;  /* 0x00006b00ff0477ac */ /* 0x000e620008000a00 */
[----:B------:R-:W-:-:S04]  /*0110*/  IMAD R0, R6, R3, R2 ;  /* 0x0000000306007224 */ /* 0x000fc800078e0202 */
[----:B0-----:R-:W-:-:S06]  /*0120*/  IMAD.WIDE R4, R0, 0x8, R4 ;  /* 0x0000000800047825 */ /* 0x001fcc00078e0204 */
[----:B-1----:R-:W2:Y:S01]  /*0130*/  LDG.E.64 R4, desc[UR4][R4.64] ;  /* 0x0000000404047981 */ /* 0x002ea2000c1e1b00 */
[----:B------:R-:W-:Y:S01]  /*0140*/  BSSY.RECONVERGENT B0, `(.L_x_5) ;  /* 0x0000042000007945 */ /* 0x000fe20003800200 */
[----:B--2---:R-:W-:-:S14]  /*0150*/  DSETP.NEU.AND P0, PT, R4, RZ, PT ;  /* 0x000000ff0400722a */ /* 0x004fdc0003f0d000 */
[----:B------:R-:W-:Y:S05]  /*0160*/  @P0 BRA `(.L_x_6) ;  /* 0x0000000000300947 */ /* 0x000fea0003800000 */
[----:B------:R-:W0:Y:S01]  /*0170*/  LDCU.64 UR6, c[0x0][0x380] ;  /* 0x00007000ff0677ac */ /* 0x000e220008000a00 */
[C---:B------:R-:W-:Y:S02]  /*0180*/  VIADD R2, R0.reuse, 0x1 ;  /* 0x0000000100027836 */ /* 0x040fe40000000000 */
[----:B------:R-:W-:-:S03]  /*0190*/  VIADD R4, R0, 0xffffffff ;  /* 0xffffffff00047836 */ /* 0x000fc60000000000 */
[----:B0-----:R-:W-:Y:S02]  /*01a0*/  IADD3 R2, P0, PT, R2, UR6, RZ ;  /* 0x0000000602027c10 */ /* 0x001fe4000ff1e0ff */
[----:B------:R-:W-:-:S03]  /*01b0*/  IADD3 R4, P1, PT, R4, UR6, RZ ;  /* 0x0000000604047c10 */ /* 0x000fc6000ff3e0ff */
[----:B------:R-:W-:Y:S02]  /*01c0*/  IMAD.X R3, RZ, RZ, UR7, P0 ;  /* 0x00000007ff037e24 */ /* 0x000fe400080e06ff */
[----:B------:R-:W-:-:S03]  /*01d0*/  IMAD.X R5, RZ, RZ, UR7, P1 ;  /* 0x00000007ff057e24 */ /* 0x000fc600088e06ff */
[----:B------:R-:W2:Y:S04]  /*01e0*/  LDG.E.U8 R2, desc[UR4][R2.64] ;  /* 0x0000000402027981 */ /* 0x000ea8000c1e1100 */
[----:B------:R-:W3:Y:S01]  /*01f0*/  LDG.E.U8 R4, desc[UR4][R4.64] ;  /* 0x0000000404047981 */ /* 0x000ee2000c1e1100 */
[----:B--2---:R-:W-:Y:S02]  /*0200*/  I2FP.F32.U32 R7, R2 ;  /* 0x0000000200077245 */ /* 0x004fe40000201000 */
[----:B---3--:R-:W-:Y:S01]  /*0210*/  I2FP.F32.U32 R8, R4 ;  /* 0x0000000400087245 */ /* 0x008fe20000201000 */
[----:B------:R-:W-:Y:S06]  /*0220*/  BRA `(.L_x_7) ;  /* 0x0000000000cc7947 */ /* 0x000fec0003800000 */
.L_x_6:
[----:B------:R-:W-:-:S14]  /*0230*/  DSETP.NEU.AND P0, PT, R4, 45, PT ;  /* 0x404680000400742a */ /* 0x000fdc0003f0d000 */
[----:B------:R-:W-:Y:S05]  /*0240*/  @P0 BRA `(.L_x_8) ;  /* 0x00000000003c0947 */ /* 0x000fea0003800000 */
[----:B------:R-:W0:Y:S01]  /*0250*/  LDCU.64 UR6, c[0x0][0x380] ;  /* 0x00007000ff0677ac */ /* 0x000e220008000a00 */
[--C-:B------:R-:W-:Y:S02]  /*0260*/  IMAD R5, R6, R3, R3.reuse ;  /* 0x0000000306057224 */ /* 0x100fe400078e0203 */
[----:B------:R-:W-:-:S03]  /*0270*/  IMAD.MOV R4, RZ, RZ, -R3 ;  /* 0x000000ffff047224 */ /* 0x000fc600078e0a03 */
[--C-:B------:R-:W-:Y:S01]  /*0280*/  IADD3 R3, PT, PT, R2, -0x1, R5.reuse ;  /* 0xffffffff02037810 */ /* 0x100fe20007ffe005 */
[----:B------:R-:W-:-:S05]  /*0290*/  IMAD R7, R4, 0x2, R5 ;  /* 0x0000000204077824 */ /* 0x000fca00078e0205 */
[----:B------:R-:W-:Y:S02]  /*02a0*/  IADD3 R7, PT, PT, R2, 0x1, R7 ;  /* 0x0000000102077810 */ /* 0x000fe40007ffe007 */
        /* <DEDUP_REMOVED lines=9> */
.L_x_8:
[----:B------:R-:W-:-:S14]  /*0340*/  DSETP.NEU.AND P0, PT, R4, 90, PT ;  /* 0x405680000400742a */ /* 0x000fdc0003f0d000 */
[----:B------:R-:W-:Y:S05]  /*0350*/  @P0 BRA `(.L_x_9) ;  /* 0x00000000003c0947 */ /* 0x000fea0003800000 */
[----:B------:R-:W0:Y:S01]  /*0360*/  LDCU.64 UR6, c[0x0][0x380] ;  /* 0x00007000ff0677ac */ /* 0x000e220008000a00 */
[--C-:B------:R-:W-:Y:S02]  /*0370*/  IMAD R6, R6, R3, R3.reuse ;  /* 0x0000000306067224 */ /* 0x100fe400078e0203 */
[--C-:B------:R-:W-:Y:S02]  /*0380*/  IMAD.MOV R5, RZ, RZ, -R3.reuse ;  /* 0x000000ffff057224 */ /* 0x100fe400078e0a03 */
[----:B------:R-:W-:Y:S02]  /*0390*/  IMAD.IADD R3, R0, 0x1, R3 ;  /* 0x0000000100037824 */ /* 0x000fe400078e0203 */
[----:B------:R-:W-:-:S04]  /*03a0*/  IMAD R5, R5, 0x2, R6 ;  /* 0x0000000205057824 */ /* 0x000fc800078e0206 */
[----:B------:R-:W-:Y:S01]  /*03b0*/  IMAD.IADD R4, R2, 0x1, R5 ;  /* 0x0000000102047824 */ /* 0x000fe200078e0205 */
[----:B0-----:R-:W-:-:S04]  /*03c0*/  IADD3 R2, P0, PT, R3, UR6, RZ ;  /* 0x0000000603027c10 */ /* 0x001fc8000ff1e0ff */
[----:B------:R-:W-:Y:S01]  /*03d0*/  IADD3 R4, P1, PT, R4, UR6, RZ ;  /* 0x0000000604047c10 */ /* 0x000fe2000ff3e0ff */
[----:B------:R-:W-:-:S04]  /*03e0*/  IMAD.X R3, RZ, RZ, UR7, P0 ;  /* 0x00000007ff037e24 */ /* 0x000fc800080e06ff */
[----:B------:R-:W-:Y:S01]  /*03f0*/  IMAD.X R5, RZ, RZ, UR7, P1 ;  /* 0x00000007ff057e24 */ /* 0x000fe200088e06ff */
[----:B------:R-:W2:Y:S04]  /*0400*/  LDG.E.U8 R2, desc[UR4][R2.64] ;  /* 0x0000000402027981 */ /* 0x000ea8000c1e1100 */
[----:B------:R-:W3:Y:S01]  /*0410*/  LDG.E.U8 R4, desc[UR4][R4.64] ;  /* 0x0000000404047981 */ /* 0x000ee2000c1e1100 */
[----:B--2---:R-:W-:Y:S02]  /*0420*/  I2FP.F32.U32 R7, R2 ;  /* 0x0000000200077245 */ /* 0x004fe40000201000 */
[----:B---3--:R-:W-:Y:S01]  /*0430*/  I2FP.F32.U32 R8, R4 ;  /* 0x0000000400087245 */ /* 0x008fe20000201000 */
[----:B------:R-:W-:Y:S06]  /*0440*/  BRA `(.L_x_7) ;  /* 0x0000000000447947 */ /* 0x000fec0003800000 */
.L_x_9:
[----:B------:R-:W-:Y:S01]  /*0450*/  DSETP.NEU.AND P0, PT, R4, 135, PT ;  /* 0x4060e0000400742a */ /* 0x000fe20003f0d000 */
[----:B------:R-:W-:Y:S02]  /*0460*/  IMAD.MOV.U32 R7, RZ, RZ, 0x437f0000 ;  /* 0x437f0000ff077424 */ /* 0x000fe400078e00ff */
[----:B------:R-:W-:-:S11]  /*0470*/  IMAD.MOV.U32 R8, RZ, RZ, 0x437f0000 ;  /* 0x437f0000ff087424 */ /* 0x000fd600078e00ff */
[----:B------:R-:W-:Y:S05]  /*0480*/  @P0 BRA `(.L_x_7) ;  /* 0x0000000000340947 */ /* 0x000fea0003800000 */
[----:B------:R-:W0:Y:S01]  /*0490*/  LDCU.64 UR6, c[0x0][0x380] ;  /* 0x00007000ff0677ac */ /* 0x000e220008000a00 */
[----:B------:R-:W-:-:S04]  /*04a0*/  IMAD R6, R6, R3, -R3 ;  /* 0x0000000306067224 */ /* 0x000fc800078e0a03 */
[--C-:B------:R-:W-:Y:S01]  /*04b0*/  IMAD R5, R3, 0x2, R6.reuse ;  /* 0x0000000203057824 */ /* 0x100fe200078e0206 */
[----:B------:R-:W-:-:S04]  /*04c0*/  IADD3 R3, PT, PT, R2, -0x1, R6 ;  /* 0xffffffff02037810 */ /* 0x000fc80007ffe006 */
        /* <DEDUP_REMOVED lines=8> */
[----:B---3--:R-:W-:-:S07]  /*0550*/  I2FP.F32.U32 R8, R4 ;  /* 0x0000000400087245 */ /* 0x008fce0000201000 */
.L_x_7:
[----:B------:R-:W-:Y:S05]  /*0560*/  BSYNC.RECONVERGENT B0 ;  /* 0x0000000000007941 */ /* 0x000fea0003800200 */
.L_x_5:
[----:B------:R-:W0:Y:S01]  /*0570*/  LDCU.64 UR6, c[0x0][0x380] ;  /* 0x00007000ff0677ac */ /* 0x000e220008000a00 */
[----:B------:R-:W-:Y:S02]  /*0580*/  SHF.R.S32.HI R6, RZ, 0x1f, R0 ;  /* 0x0000001fff067819 */ /* 0x000fe40000011400 */
[----:B0-----:R-:W-:-:S04]  /*0590*/  IADD3 R2, P0, PT, R0, UR6, RZ ;  /* 0x0000000600027c10 */ /* 0x001fc8000ff1e0ff */
[----:B------:R-:W-:-:S06]  /*05a0*/  IADD3.X R3, PT, PT, R6, UR7, RZ, P0, !PT ;  /* 0x0000000706037c10 */ /* 0x000fcc00087fe4ff */
[----:B------:R-:W2:Y:S02]  /*05b0*/  LDG.E.U8 R3, desc[UR4][R2.64] ;  /* 0x0000000402037981 */ /* 0x000ea4000c1e1100 */
[----:B--2---:R-:W0:Y:S02]  /*05c0*/  I2F.U16 R4, R3 ;  /* 0x0000000300047306 */ /* 0x004e240000101000 */
[----:B0-----:R-:W-:-:S04]  /*05d0*/  FSETP.GTU.AND P0, PT, R8, R4, PT ;  /* 0x000000040800720b */ /* 0x001fc80003f0c000 */
[----:B------:R-:W-:-:S13]  /*05e0*/  FSETP.GTU.OR P0, PT, R7, R4, P0 ;  /* 0x000000040700720b */ /* 0x000fda000070c400 */
[----:B------:R-:W0:Y:S02]  /*05f0*/  @!P0 LDC.64 R4, c[0x0][0x388] ;  /* 0x0000e200ff048b82 */ /* 0x000e240000000a00 */
[----:B0-----:R-:W-:-:S05]  /*0600*/  @!P0 IADD3 R4, P1, PT, R0, R4, RZ ;  /* 0x0000000400048210 */ /* 0x001fca0007f3e0ff */
[----:B------:R-:W-:-:S05]  /*0610*/  @!P0 IMAD.X R5, R6, 0x1, R5, P1 ;  /* 0x0000000106058824 */ /* 0x000fca00008e0605 */
[----:B------:R0:W-:Y:S01]  /*0620*/  @!P0 STG.E.U8 desc[UR4][R4.64], R3 ;  /* 0x0000000304008986 */ /* 0x0001e2000c101104 */
[----:B------:R-:W-:Y:S05]  /*0630*/  @!P0 EXIT ;  /* 0x000000000000894d */ /* 0x000fea0003800000 */
[----:B------:R-:W1:Y:S02]  /*0640*/  LDCU.64 UR6, c[0x0][0x388] ;  /* 0x00007100ff0677ac */ /* 0x000e640008000a00 */
[----:B-1----:R-:W-:-:S04]  /*0650*/  IADD3 R2, P0, PT, R0, UR6, RZ ;  /* 0x0000000600027c10 */ /* 0x002fc8000ff1e0ff */
[----:B0-----:R-:W-:-:S05]  /*0660*/  IADD3.X R3, PT, PT, R6, UR7, RZ, P0, !PT ;  /* 0x0000000706037c10 */ /* 0x001fca00087fe4ff */
[----:B------:R-:W-:Y:S01]  /*0670*/  STG.E.U8 desc[UR4][R2.64], RZ ;  /* 0x000000ff02007986 */ /* 0x000fe2000c101104 */
[----:B------:R-:W-:Y:S05]  /*0680*/  EXIT ;  /* 0x000000000000794d */ /* 0x000fea0003800000 */
.L_x_10:
        /* <DEDUP_REMOVED lines=15> */
.L_x_71:


//--------------------- .text._Z11sobelFilterPhS_PfPdS0_S0_jj --------------------------
	.section	.text._Z11sobelFilterPhS_PfPdS0_S0_jj,"ax",@progbits
	.align	128
        .global         _Z11sobelFilterPhS_PfPdS0_S0_jj
        .type           _Z11sobelFilterPhS_PfPdS0_S0_jj,@function
        .size           _Z11sobelFilterPhS_PfPdS0_S0_jj,(.L_x_68 - _Z11sobelFilterPhS_PfPdS0_S0_jj)
        .other          _Z11sobelFilterPhS_PfPdS0_S0_jj,@"STO_CUDA_ENTRY STV_DEFAULT"
_Z11sobelFilterPhS_PfPdS0_S0_jj:
.text._Z11sobelFilterPhS_PfPdS0_S0_jj:
[----:B------:R-:W-:Y:S01]  /*0000*/  LDC R1, c[0x0][0x37c] ;  /* 0x0000df00ff017b82 */ /* 0x000fe20000000800 */
[----:B------:R-:W0:Y:S07]  /*0010*/  S2R R0, SR_CTAID.Y ;  /* 0x0000000000007919 */ /* 0x000e2e0000002600 */
[----:B------:R-:W1:Y:S01]  /*0020*/  LDC.64 R10, c[0x0][0x3b0] ;  /* 0x0000ec00ff0a7b82 */ /* 0x000e620000000a00 */
[----:B------:R-:W0:Y:S01]  /*0030*/  S2R R5, SR_TID.Y ;  /* 0x0000000000057919 */ /* 0x000e220000002200 */
[----:B------:R-:W2:Y:S01]  /*0040*/  S2R R2, SR_CTAID.X ;  /* 0x0000000000027919 */ /* 0x000ea20000002500 */
[----:B------:R-:W2:Y:S01]  /*0050*/  S2R R3, SR_TID.X ;  /* 0x0000000000037919 */ /* 0x000ea20000002100 */
[----:B0-----:R-:W-:-:S05]  /*0060*/  IMAD R0, R0, 0x10, R5 ;  /* 0x0000001000007824 */ /* 0x001fca00078e0205 */
[----:B-1----:R-:W-:Y:S01]  /*0070*/  ISETP.GE.U32.AND P0, PT, R0, R10, PT ;  /* 0x0000000a0000720c */ /* 0x002fe20003f06070 */
[----:B--2---:R-:W-:-:S05]  /*0080*/  IMAD R2, R2, 0x10, R3 ;  /* 0x0000001002027824 */ /* 0x004fca00078e0203 */
[----:B------:R-:W-:-:S13]  /*0090*/  ISETP.GE.U32.OR P0, PT, R2, R11, P0 ;  /* 0x0000000b0200720c */ /* 0x000fda0000706470 */
[----:B------:R-:W-:Y:S05]  /*00a0*/  @P0 EXIT ;  /* 0x000000000000094d */ /* 0x000fea0003800000 */
[----:B------:R-:W0:Y:S01]  /*00b0*/  LDCU.64 UR6, c[0x0][0x380] ;  /* 0x00007000ff0677ac */ /* 0x000e220008000a00 */
[----:B------:R-:W-:Y:S01]  /*00c0*/  IMAD R8, R0, R11, RZ ;  /* 0x0000000b00087224 */ /* 0x000fe200078e02ff */
[----:B------:R-:W1:Y:S01]  /*00d0*/  LDC.64 R4, c[0x0][0x3a0] ;  /* 0x0000e800ff047b82 */ /* 0x000e620000000a00 */
[----:B------:R-:W-:Y:S01]  /*00e0*/  VIADD R9, R2, 0x2 ;  /* 0x0000000202097836 */ /* 0x000fe20000000000 */
[----:B------:R-:W1:Y:S01]  /*00f0*/  LDCU.64 UR4, c[0x0][0x358] ;  /* 0x00006b00ff0477ac */ /* 0x000e620008000a00 */
[----:B------:R-:W-:-:S04]  /*0100*/  IMAD R20, R11, 0x2, R8 ;  /* 0x000000020b147824 */ /* 0x000fc800078e0208 */
[----:B------:R-:W-:Y:S01]  /*0110*/  IMAD.IADD R10, R9, 0x1, R20 ;  /* 0x00000001090a7824 */ /* 0x000fe200078e0214 */
[----:B------:R-:W2:Y:S01]  /*0120*/  LDC.64 R6, c[0x0][0x3a8] ;  /* 0x0000ea00ff067b82 */ /* 0x000ea20000000a00 */
[----:B------:R-:W-:-:S05]  /*0130*/  IADD3 R11, PT, PT, R20, -R11, RZ ;  /* 0x8000000b140b7210 */ /* 0x000fca0007ffe0ff */
[----:B------:R-:W-:Y:S01]  /*0140*/  IMAD.IADD R9, R9, 0x1, R11 ;  /* 0x0000000109097824 */ /* 0x000fe200078e020b */
[----:B0-----:R-:W-:-:S05]  /*0150*/  IADD3 R12, P0, PT, R10, UR6, RZ ;  /* 0x000000060a0c7c10 */ /* 0x001fca000ff1e0ff */
[----:B------:R-:W-:Y:S01]  /*0160*/  IMAD.X R13, RZ, RZ, UR7, P0 ;  /* 0x00000007ff0d7e24 */ /* 0x000fe200080e06ff */
[----:B------:R-:W-:Y:S01]  /*0170*/  IADD3 R14, P0, PT, R9, UR6, RZ ;  /* 0x00000006090e7c10 */ /* 0x000fe2000ff1e0ff */
[----:B-1----:R-:W3:Y:S04]  /*0180*/  LDG.E R0, desc[UR4][R4.64] ;  /* 0x0000000404007981 */ /* 0x002ee8000c1e1900 */
[----:B------:R-:W4:Y:S01]  /*0190*/  LDG.E.U8 R3, desc[UR4][R12.64] ;  /* 0x000000040c037981 */ /* 0x000f22000c1e1100 */
[----:B------:R-:W-:-:S03]  /*01a0*/  IMAD.X R15, RZ, RZ, UR7, P0 ;  /* 0x00000007ff0f7e24 */ /* 0x000fc600080e06ff */
[----:B--2---:R-:W2:Y:S04]  /*01b0*/  LDG.E R18, desc[UR4][R6.64] ;  /* 0x0000000406127981 */ /* 0x004ea8000c1e1900 */
[----:B------:R0:W5:Y:S04]  /*01c0*/  LDG.E.U8 R19, desc[UR4][R14.64] ;  /* 0x000000040e137981 */ /* 0x000168000c1e1100 */
[----:B------:R-:W5:Y:S04]  /*01d0*/  LDG.E R16, desc[UR4][R4.64+0xc] ;  /* 0x00000c0404107981 */ /* 0x000f68000c1e1900 */
[----:B------:R-:W5:Y:S01]  /*01e0*/  LDG.E R17, desc[UR4][R6.64+0xc] ;  /* 0x00000c0406117981 */ /* 0x000f62000c1e1900 */
[----:B------:R-:W-:-:S03]  /*01f0*/  IMAD.IADD R8, R2, 0x1, R8 ;  /* 0x0000000102087824 */ /* 0x000fc600078e0208 */
[----:B------:R-:W5:Y:S02]  /*0200*/  LDG.E R26, desc[UR4][R4.64+0x8] ;  /* 0x00000804041a7981 */ /* 0x000f64000c1e1900 */
[C---:B------:R-:W-:Y:S01]  /*0210*/  IADD3 R22, PT, PT, R8.reuse, 0x2, RZ ;  /* 0x0000000208167810 */ /* 0x040fe20007ffe0ff */
[----:B------:R-:W-:Y:S01]  /*0220*/  VIADD R24, R8, 0x1 ;  /* 0x0000000108187836 */ /* 0x000fe20000000000 */
[----:B------:R-:W-:Y:S01]  /*0230*/  IADD3 R10, PT, PT, R10, -0x1, RZ ;  /* 0xffffffff0a0a7810 */ /* 0x000fe20007ffe0ff */
[----:B------:R-:W5:Y:S01]  /*0240*/  LDG.E R28, desc[UR4][R4.64+0x14] ;  /* 0x00001404041c7981 */ /* 0x000f62000c1e1900 */
[----:B------:R-:W-:Y:S01]  /*0250*/  IADD3 R22, P0, PT, R22, UR6, RZ ;  /* 0x0000000616167c10 */ /* 0x000fe2000ff1e0ff */
[----:B------:R-:W-:Y:S01]  /*0260*/  IMAD.IADD R20, R2, 0x1, R20 ;  /* 0x0000000102147824 */ /* 0x000fe200078e0214 */
[----:B------:R-:W-:Y:S01]  /*0270*/  IADD3 R24, P1, PT, R24, UR6, RZ ;  /* 0x0000000618187c10 */ /* 0x000fe2000ff3e0ff */
[----:B------:R-:W5:Y:S02]  /*0280*/  LDG.E R29, desc[UR4][R4.64+0x20] ;  /* 0x00002004041d7981 */ /* 0x000f64000c1e1900 */
[----:B------:R-:W-:Y:S01]  /*0290*/  IMAD.X R23, RZ, RZ, UR7, P0 ;  /* 0x00000007ff177e24 */ /* 0x000fe200080e06ff */
[----:B0-----:R-:W-:Y:S01]  /*02a0*/  IADD3 R14, P0, PT, R10, UR6, RZ ;  /* 0x000000060a0e7c10 */ /* 0x001fe2000ff1e0ff */
[----:B------:R-:W-:Y:S01]  /*02b0*/  VIADD R10, R9, 0xffffffff ;  /* 0xffffffff090a7836 */ /* 0x000fe20000000000 */
[----:B------:R-:W-:Y:S01]  /*02c0*/  IADD3 R20, P2, PT, R20, UR6, RZ ;  /* 0x0000000614147c10 */ /* 0x000fe2000ff5e0ff */
[----:B------:R-:W-:-:S02]  /*02d0*/  IMAD.IADD R11, R2, 0x1, R11 ;  /* 0x00000001020b7824 */ /* 0x000fc400078e020b */
[----:B------:R-:W-:Y:S01]  /*02e0*/  IMAD.X R25, RZ, RZ, UR7, P1 ;  /* 0x00000007ff197e24 */ /* 0x000fe200088e06ff */
[----:B------:R-:W-:Y:S01]  /*02f0*/  IADD3 R10, P1, PT, R10, UR6, RZ ;  /* 0x000000060a0a7c10 */ /* 0x000fe2000ff3e0ff */
[----:B------:R-:W-:Y:S01]  /*0300*/  IMAD.X R15, RZ, RZ, UR7, P0 ;  /* 0x00000007ff0f7e24 */ /* 0x000fe200080e06ff */
[----:B------:R-:W5:Y:S01]  /*0310*/  LDG.E.U8 R2, desc[UR4][R22.64] ;  /* 0x0000000416027981 */ /* 0x000f62000c1e1100 */
[----:B------:R-:W-:Y:S01]  /*0320*/  IMAD.X R21, RZ, RZ, UR7, P2 ;  /* 0x00000007ff157e24 */ /* 0x000fe200090e06ff */
[----:B------:R-:W-:Y:S01]  /*0330*/  IADD3 R12, P2, PT, R11, UR6, RZ ;  /* 0x000000060b0c7c10 */ /* 0x000fe2000ff5e0ff */
[----:B------:R-:W-:Y:S01]  /*0340*/  IMAD.X R11, RZ, RZ, UR7, P1 ;  /* 0x00000007ff0b7e24 */ /* 0x000fe200088e06ff */
[----:B------:R-:W5:Y:S04]  /*0350*/  LDG.E.U8 R9, desc[UR4][R24.64] ;  /* 0x0000000418097981 */ /* 0x000f68000c1e1100 */
[----:B------:R0:W5:Y:S04]  /*0360*/  LDG.E.U8 R22, desc[UR4][R14.64] ;  /* 0x000000040e167981 */ /* 0x000168000c1e1100 */
[----:B------:R-:W5:Y:S01]  /*0370*/  LDG.E R24, desc[UR4][R6.64+0x18] ;  /* 0x0000180406187981 */ /* 0x000f62000c1e1900 */
[----:B------:R-:W-:-:S03]  /*0380*/  IADD3.X R13, PT, PT, RZ, UR7, RZ, P2, !PT ;  /* 0x00000007ff0d7c10 */ /* 0x000fc600097fe4ff */
[----:B------:R-:W5:Y:S04]  /*0390*/  LDG.E R23, desc[UR4][R4.64+0x18] ;  /* 0x0000180404177981 */ /* 0x000f68000c1e1900 */
[----:B------:R-:W5:Y:S04]  /*03a0*/  LDG.E.U8 R10, desc[UR4][R10.64] ;  /* 0x000000040a0a7981 */ /* 0x000f68000c1e1100 */
[----:B------:R-:W5:Y:S01]  /*03b0*/  LDG.E R25, desc[UR4][R6.64+0x4] ;  /* 0x0000040406197981 */ /* 0x000f62000c1e1900 */
[----:B0-----:R-:W-:-:S03]  /*03c0*/  IADD3 R14, P0, PT, R8, UR6, RZ ;  /* 0x00000006080e7c10 */ /* 0x001fc6000ff1e0ff */
[----:B------:R-:W5:Y:S04]  /*03d0*/  LDG.E.U8 R12, desc[UR4][R12.64] ;  /* 0x000000040c0c7981 */ /* 0x000f68000c1e1100 */
[----:B------:R-:W5:Y:S01]  /*03e0*/  LDG.E.U8 R20, desc[UR4][R20.64] ;  /* 0x0000000414147981 */ /* 0x000f62000c1e1100 */
[----:B------:R-:W-:-:S03]  /*03f0*/  IMAD.X R15, RZ, RZ, UR7, P0 ;  /* 0x00000007ff0f7e24 */ /* 0x000fc600080e06ff */
[----:B------:R-:W5:Y:S04]  /*0400*/  LDG.E R11, desc[UR4][R6.64+0x1c] ;  /* 0x00001c04060b7981 */ /* 0x000f68000c1e1900 */
[----:B------:R-:W5:Y:S04]  /*0410*/  LDG.E R13, desc[UR4][R4.64+0x10] ;  /* 0x00001004040d7981 */ /* 0x000f68000c1e1900 */
[----:B------:R-:W5:Y:S04]  /*0420*/  LDG.E.U8 R14, desc[UR4][R14.64] ;  /* 0x000000040e0e7981 */ /* 0x000f68000c1e1100 */
[----:B------:R-:W5:Y:S01]  /*0430*/  LDG.E R21, desc[UR4][R6.64+0x14] ;  /* 0x0000140406157981 */ /* 0x000f62000c1e1900 */
[----:B----4-:R-:W-:-:S05]  /*0440*/  I2FP.F32.U32 R3, R3 ;  /* 0x0000000300037245 */ /* 0x010fca0000201000 */
[----:B---3--:R-:W-:Y:S01]  /*0450*/  FFMA R27, R0, R3, RZ ;  /* 0x00000003001b7223 */ /* 0x008fe200000000ff */
[----:B--2---:R-:W-:Y:S01]  /*0460*/  FFMA R18, R3, R18, RZ ;  /* 0x0000001203127223 */ /* 0x004fe200000000ff */
[----:B------:R-:W2:Y:S01]  /*0470*/  LDG.E R0, desc[UR4][R6.64+0x10] ;  /* 0x0000100406007981 */ /* 0x000ea2000c1e1900 */
[----:B-----5:R-:W-:-:S03]  /*0480*/  I2FP.F32.U32 R19, R19 ;  /* 0x0000001300137245 */ /* 0x020fc60000201000 */
[----:B------:R-:W3:Y:S02]  /*0490*/  LDG.E R3, desc[UR4][R4.64+0x4] ;  /* 0x0000040404037981 */ /* 0x000ee4000c1e1900 */
[----:B------:R-:W-:Y:S02]  /*04a0*/  FFMA R16, R16, R19, R27 ;  /* 0x0000001310107223 */ /* 0x000fe4000000001b */
[----:B------:R-:W4:Y:S01]  /*04b0*/  LDG.E R27, desc[UR4][R6.64+0x20] ;  /* 0x00002004061b7981 */ /* 0x000f22000c1e1900 */
[----:B------:R-:W-:-:S03]  /*04c0*/  FFMA R19, R19, R17, R18 ;  /* 0x0000001113137223 */ /* 0x000fc60000000012 */
[----:B------:R0:W5:Y:S04]  /*04d0*/  LDG.E R18, desc[UR4][R4.64+0x1c] ;  /* 0x00001c0404127981 */ /* 0x000168000c1e1900 */
[----:B------:R-:W4:Y:S01]  /*04e0*/  LDG.E R17, desc[UR4][R6.64+0x8] ;  /* 0x0000080406117981 */ /* 0x000f22000c1e1900 */
[----:B------:R-:W-:Y:S02]  /*04f0*/  I2FP.F32.U32 R2, R2 ;  /* 0x0000000200027245 */ /* 0x000fe40000201000 */
[----:B------:R-:W-:-:S03]  /*0500*/  I2FP.F32.U32 R22, R22 ;  /* 0x0000001600167245 */ /* 0x000fc60000201000 */
[----:B------:R-:W-:Y:S01]  /*0510*/  FFMA R24, R2, R24, R19 ;  /* 0x0000001802187223 */ /* 0x000fe20000000013 */
[----:B------:R-:W-:Y:S01]  /*0520*/  FFMA R16, R23, R2, R16 ;  /* 0x0000000217107223 */ /* 0x000fe20000000010 */
[----:B------:R-:W-:Y:S02]  /*0530*/  I2FP.F32.U32 R10, R10 ;  /* 0x0000000a000a7245 */ /* 0x000fe40000201000 */
[----:B------:R-:W-:Y:S01]  /*0540*/  FFMA R25, R22, R25, R24 ;  /* 0x0000001916197223 */ /* 0x000fe20000000018 */
[----:B------:R-:W-:Y:S02]  /*0550*/  I2FP.F32.U32 R9, R9 ;  /* 0x0000000900097245 */ /* 0x000fe40000201000 */
[----:B0-----:R-:W-:Y:S01]  /*0560*/  I2FP.F32.U32 R5, R12 ;  /* 0x0000000c00057245 */ /* 0x001fe20000201000 */
[----:B------:R-:W-:Y:S01]  /*0570*/  BSSY.RECONVERGENT B0, `(.L_x_11) ;  /* 0x000001b000007945 */ /* 0x000fe20003800200 */
[----:B--2---:R-:W-:Y:S01]  /*0580*/  FFMA R0, R10, R0, R25 ;  /* 0x000000000a007223 */ /* 0x004fe20000000019 */
[----:B---3--:R-:W-:Y:S01]  /*0590*/  FFMA R16, R3, R22, R16 ;  /* 0x0000001603107223 */ /* 0x008fe20000000010 */
[----:B------:R-:W-:-:S02]  /*05a0*/  I2FP.F32.U32 R3, R20 ;  /* 0x0000001400037245 */ /* 0x000fc40000201000 */
[----:B------:R-:W-:Y:S01]  /*05b0*/  FFMA R0, R9, R11, R0 ;  /* 0x0000000b09007223 */ /* 0x000fe20000000000 */
[----:B------:R-:W-:-:S04]  /*05c0*/  FFMA R13, R13, R10, R16 ;  /* 0x0000000a0d0d7223 */ /* 0x000fc80000000010 */
[----:B-----5:R-:W-:Y:S01]  /*05d0*/  FFMA R13, R18, R9, R13 ;  /* 0x00000009120d7223 */ /* 0x020fe2000000000d */
[----:B----4-:R-:W-:-:S03]  /*05e0*/  FFMA R0, R3, R17, R0 ;  /* 0x0000001103007223 */ /* 0x010fc60000000000 */
[----:B------:R-:W-:Y:S01]  /*05f0*/  FFMA R13, R26, R3, R13 ;  /* 0x000000031a0d7223 */ /* 0x000fe2000000000d */
[----:B------:R-:W-:Y:S01]  /*0600*/  I2FP.F32.U32 R3, R14 ;  /* 0x0000000e00037245 */ /* 0x000fe20000201000 */
[----:B------:R-:W-:Y:S02]  /*0610*/  FFMA R0, R5, R21, R0 ;  /* 0x0000001505007223 */ /* 0x000fe40000000000 */
[----:B------:R-:W-:Y:S02]  /*0620*/  FFMA R28, R28, R5, R13 ;  /* 0x000000051c1c7223 */ /* 0x000fe4000000000d */
[----:B------:R-:W-:Y:S02]  /*0630*/  FFMA R2, R3, R27, R0 ;  /* 0x0000001b03027223 */ /* 0x000fe40000000000 */
[----:B------:R-:W-:Y:S02]  /*0640*/  FFMA R5, R29, R3, R28 ;  /* 0x000000031d057223 */ /* 0x000fe4000000001c */
[----:B------:R-:W-:-:S04]  /*0650*/  FMUL R0, R2, R2 ;  /* 0x0000000202007220 */ /* 0x000fc80000400000 */
[----:B------:R-:W-:-:S04]  /*0660*/  FFMA R0, R5, R5, R0 ;  /* 0x0000000505007223 */ /* 0x000fc80000000000 */
[----:B------:R-:W-:Y:S01]  /*0670*/  VIADD R4, R0, 0xf3000000 ;  /* 0xf300000000047836 */ /* 0x000fe20000000000 */
[----:B------:R0:W1:Y:S04]  /*0680*/  MUFU.RSQ R3, R0 ;  /* 0x0000000000037308 */ /* 0x0000680000001400 */
[----:B------:R-:W-:-:S13]  /*0690*/  ISETP.GT.U32.AND P0, PT, R4, 0x727fffff, PT ;  /* 0x727fffff0400780c */ /* 0x000fda0003f04070 */
[----:B01----:R-:W-:Y:S05]  /*06a0*/  @!P0 BRA `(.L_x_12) ;  /* 0x00000000000c8947 */ /* 0x003fea0003800000 */
[----:B------:R-:W-:-:S07]  /*06b0*/  MOV R10, 0x6d0 ;  /* 0x000006d0000a7802 */ /* 0x000fce0000000f00 */
[----:B------:R-:W-:Y:S05]  /*06c0*/  CALL.REL.NOINC `($__internal_1_$__cuda_sm20_sqrt_rn_f32_slowpath) ;  /* 0x0000000c00787944 */ /* 0x000fea0003c00000 */
[----:B------:R-:W-:Y:S05]  /*06d0*/  BRA `(.L_x_13) ;  /* 0x0000000000107947 */ /* 0x000fea0003800000 */
.L_x_12:
[----:B------:R-:W-:Y:S01]  /*06e0*/  FMUL.FTZ R7, R0, R3 ;  /* 0x0000000300077220 */ /* 0x000fe20000410000 */
[----:B------:R-:W-:-:S03]  /*06f0*/  FMUL.FTZ R3, R3, 0.5 ;  /* 0x3f00000003037820 */ /* 0x000fc60000410000 */
[----:B------:R-:W-:-:S04]  /*0700*/  FFMA R0, -R7, R7, R0 ;  /* 0x0000000707007223 */ /* 0x000fc80000000100 */
[----:B------:R-:W-:-:S07]  /*0710*/  FFMA R3, R0, R3, R7 ;  /* 0x0000000300037223 */ /* 0x000fce0000000007 */
.L_x_13:
[----:B------:R-:W-:Y:S05]  /*0720*/  BSYNC.RECONVERGENT B0 ;  /* 0x0000000000007941 */ /* 0x000fea0003800200 */
.L_x_11:
[----:B------:R-:W0:Y:S01]  /*0730*/  LDC.64 R6, c[0x0][0x390] ;  /* 0x0000e400ff067b82 */ /* 0x000e220000000a00 */
[----:B------:R-:W1:Y:S01]  /*0740*/  LDCU.64 UR6, c[0x0][0x388] ;  /* 0x00007100ff0677ac */ /* 0x000e620008000a00 */
[----:B------:R-:W2:Y:S01]  /*0750*/  F2I.U32.TRUNC.NTZ R9, R3 ;  /* 0x0000000300097305 */ /* 0x000ea2000020f000 */
[----:B------:R-:W-:Y:S01]  /*0760*/  FSETP.EQ.AND P1, PT, R5, RZ, PT ;  /* 0x000000ff0500720b */ /* 0x000fe20003f22000 */
[----:B------:R-:W-:Y:S01]  /*0770*/  BSSY.RECONVERGENT B0, `(.L_x_14) ;  /* 0x000004e000007945 */ /* 0x000fe20003800200 */
[----:B------:R-:W-:Y:S02]  /*0780*/  CS2R R10, SRZ ;  /* 0x00000000000a7805 */ /* 0x000fe4000001ff00 */
[----:B-1----:R-:W-:-:S04]  /*0790*/  IADD3 R12, P0, PT, R8, UR6, RZ ;  /* 0x00000006080c7c10 */ /* 0x002fc8000ff1e0ff */
[C---:B------:R-:W-:Y:S01]  /*07a0*/  LEA.HI.X.SX32 R13, R8.reuse, UR7, 0x1, P0 ;  /* 0x00000007080d7c11 */ /* 0x040fe200080f0eff */
[----:B0-----:R-:W-:Y:S01]  /*07b0*/  IMAD.WIDE R6, R8, 0x4, R6 ;  /* 0x0000000408067825 */ /* 0x001fe200078e0206 */
[----:B------:R-:W-:-:S04]  /*07c0*/  FSETP.NEU.AND P0, PT, R2, RZ, PT ;  /* 0x000000ff0200720b */ /* 0x000fc80003f0d000 */
[----:B------:R0:W-:Y:S04]  /*07d0*/  STG.E desc[UR4][R6.64], R3 ;  /* 0x0000000306007986 */ /* 0x0001e8000c101904 */
[----:B--2---:R0:W-:Y:S05]  /*07e0*/  STG.E.U8 desc[UR4][R12.64], R9 ;  /* 0x000000090c007986 */ /* 0x0041ea000c101104 */
[----:B------:R-:W-:Y:S05]  /*07f0*/  @!P0 BRA P1, `(.L_x_15) ;  /* 0x0000000400148947 */ /* 0x000fea0000800000 */
[CC--:B------:R-:W-:Y:S01]  /*0800*/  FSETP.GT.AND P2, PT, |R2|.reuse, |R5|.reuse, PT ;  /* 0x400000050200720b */ /* 0x0c0fe20003f44200 */
[----:B------:R-:W-:Y:S03]  /*0810*/  BSSY.RECONVERGENT B1, `(.L_x_16) ;  /* 0x000000e000017945 */ /* 0x000fe60003800200 */
[----:B0-----:R-:W-:Y:S02]  /*0820*/  FSEL R3, |R2|, |R5|, P2 ;  /* 0x4000000502037208 */ /* 0x001fe40001000200 */
[----:B------:R-:W-:Y:S02]  /*0830*/  FSEL R0, |R5|, |R2|, P2 ;  /* 0x4000000205007208 */ /* 0x000fe40001000200 */
[----:B------:R-:W0:Y:S08]  /*0840*/  MUFU.RCP R4, R3 ;  /* 0x0000000300047308 */ /* 0x000e300000001000 */
[----:B------:R-:W1:Y:S01]  /*0850*/  FCHK P0, R0, R3 ;  /* 0x0000000300007302 */ /* 0x000e620000000000 */
[----:B0-----:R-:W-:-:S04]  /*0860*/  FFMA R7, -R3, R4, 1 ;  /* 0x3f80000003077423 */ /* 0x001fc80000000104 */
[----:B------:R-:W-:-:S04]  /*0870*/  FFMA R7, R4, R7, R4 ;  /* 0x0000000704077223 */ /* 0x000fc80000000004 */
[----:B------:R-:W-:-:S04]  /*0880*/  FFMA R4, R0, R7, RZ ;  /* 0x0000000700047223 */ /* 0x000fc800000000ff */
[----:B------:R-:W-:-:S04]  /*0890*/  FFMA R6, -R3, R4, R0 ;  /* 0x0000000403067223 */ /* 0x000fc80000000100 */
[----:B------:R-:W-:Y:S01]  /*08a0*/  FFMA R4, R7, R6, R4 ;  /* 0x0000000607047223 */ /* 0x000fe20000000004 */
[----:B-1----:R-:W-:Y:S06]  /*08b0*/  @!P0 BRA `(.L_x_17) ;  /* 0x00000000000c8947 */ /* 0x002fec0003800000 */
[----:B------:R-:W-:-:S07]  /*08c0*/  MOV R4, 0x8e0 ;  /* 0x000008e000047802 */ /* 0x000fce0000000f00 */
[----:B------:R-:W-:Y:S05]  /*08d0*/  CALL.REL.NOINC `($__internal_2_$__cuda_sm3x_div_rn_noftz_f32_slowpath) ;  /* 0x0000000c004c7944 */ /* 0x000fea0003c00000 */
[----:B------:R-:W-:-:S07]  /*08e0*/  IMAD.MOV.U32 R4, RZ, RZ, R0 ;  /* 0x000000ffff047224 */ /* 0x000fce00078e0000 */
.L_x_17:
[----:B------:R-:W-:Y:S05]  /*08f0*/  BSYNC.RECONVERGENT B1 ;  /* 0x0000000000017941 */ /* 0x000fea0003800200 */
.L_x_16:
[----:B------:R-:W-:Y:S02]  /*0900*/  HFMA2 R7, -RZ, RZ, 0.89990234375, 10328 ;  /* 0x3b33710bff077431 */ /* 0x000fe400000001ff */
[----:B------:R-:W-:Y:S01]  /*0910*/  FMUL R0, R4, R4 ;  /* 0x0000000404007220 */ /* 0x000fe20000400000 */
[----:B------:R-:W0:Y:S01]  /*0920*/  MUFU.RCP64H R11, 3.1415882110595703125 ;  /* 0x400921f9000b7908 */ /* 0x000e220000001800 */
[----:B------:R-:W-:Y:S01]  /*0930*/  IMAD.MOV.U32 R6, RZ, RZ, 0x3f6ee581 ;  /* 0x3f6ee581ff067424 */ /* 0x000fe200078e00ff */
[C---:B------:R-:W-:Y:S01]  /*0940*/  ISETP.GE.AND P0, PT, R5.reuse, RZ, PT ;  /* 0x000000ff0500720c */ /* 0x040fe20003f06270 */
[----:B------:R-:W-:Y:S01]  /*0950*/  BSSY.RECONVERGENT B1, `(.L_x_18) ;  /* 0x000002d000017945 */ /* 0x000fe20003800200 */
[C---:B------:R-:W-:Y:S01]  /*0960*/  FSETP.NEU.AND P3, PT, |R5|.reuse, |R2|, PT ;  /* 0x400000020500720b */ /* 0x040fe20003f6d200 */
[----:B------:R-:W-:Y:S01]  /*0970*/  FADD R5, |R5|, |R2| ;  /* 0x4000000205057221 */ /* 0x000fe20000000200 */
[----:B------:R-:W-:Y:S01]  /*0980*/  FSETP.NEU.AND P1, PT, R3, RZ, PT ;  /* 0x000000ff0300720b */ /* 0x000fe20003f2d000 */
[----:B------:R-:W-:Y:S01]  /*0990*/  FFMA R7, R0, R7, -0.015681877732276916504 ;  /* 0xbc80774800077423 */ /* 0x000fe20000000007 */
[----:B------:R-:W-:-:S03]  /*09a0*/  MOV R10, 0x1 ;  /* 0x00000001000a7802 */ /* 0x000fc60000000f00 */
[----:B------:R-:W-:-:S04]  /*09b0*/  FFMA R7, R0, R7, 0.042200751602649688721 ;  /* 0x3d2cdab200077423 */ /* 0x000fc80000000007 */
[----:B------:R-:W-:-:S04]  /*09c0*/  FFMA R7, R0, R7, -0.074792981147766113281 ;  /* 0xbd992d1000077423 */ /* 0x000fc80000000007 */
[----:B------:R-:W-:-:S04]  /*09d0*/  FFMA R7, R0, R7, 0.10640415549278259277 ;  /* 0x3dd9ea6c00077423 */ /* 0x000fc80000000007 */
[----:B------:R-:W-:-:S04]  /*09e0*/  FFMA R7, R0, R7, -0.14207722246646881104 ;  /* 0xbe117cb100077423 */ /* 0x000fc80000000007 */
[----:B------:R-:W-:-:S04]  /*09f0*/  FFMA R7, R0, R7, 0.19993925094604492188 ;  /* 0x3e4cbce000077423 */ /* 0x000fc80000000007 */
[----:B------:R-:W-:-:S04]  /*0a00*/  FFMA R7, R0, R7, -0.33333197236061096191 ;  /* 0xbeaaaa7d00077423 */ /* 0x000fc80000000007 */
[----:B------:R-:W-:-:S04]  /*0a10*/  FMUL R7, R0, R7 ;  /* 0x0000000700077220 */ /* 0x000fc80000400000 */
[----:B------:R-:W-:Y:S01]  /*0a20*/  FFMA R7, R7, R4, R4 ;  /* 0x0000000407077223 */ /* 0x000fe20000000004 */
[----:B------:R-:W-:-:S03]  /*0a30*/  FSEL R4, R6, 1.8663789033889770508, P2 ;  /* 0x3feee58106047808 */ /* 0x000fc60001000000 */
[----:B------:R-:W-:Y:S01]  /*0a40*/  FFMA R0, R6, 1.6832555532455444336, -R7 ;  /* 0x3fd774eb06007823 */ /* 0x000fe20000000807 */
[----:B------:R-:W-:Y:S01]  /*0a50*/  FSEL R9, R7, -R7, P2 ;  /* 0x8000000707097208 */ /* 0x000fe20001000000 */
[----:B------:R-:W-:-:S03]  /*0a60*/  IMAD.MOV.U32 R6, RZ, RZ, -0xfe47992 ;  /* 0xf01b866eff067424 */ /* 0x000fc600078e00ff */
[----:B------:R-:W-:Y:S01]  /*0a70*/  FSEL R15, R0, R7, P2 ;  /* 0x00000007000f7208 */ /* 0x000fe20001000000 */
[----:B------:R-:W-:Y:S02]  /*0a80*/  IMAD.MOV.U32 R7, RZ, RZ, 0x400921f9 ;  /* 0x400921f9ff077424 */ /* 0x000fe400078e00ff */
[----:B------:R-:W-:Y:S01]  /*0a90*/  @!P0 FFMA R15, R4, 1.6832555532455444336, R9 ;  /* 0x3fd774eb040f8823 */ /* 0x000fe20000000009 */
[----:B------:R-:W-:-:S03]  /*0aa0*/  IMAD.MOV.U32 R0, RZ, RZ, 0x4016cbe4 ;  /* 0x4016cbe4ff007424 */ /* 0x000fc600078e00ff */
[----:B0-----:R-:W-:Y:S02]  /*0ab0*/  DFMA R12, R10, -R6, 1 ;  /* 0x3ff000000a0c742b */ /* 0x001fe40000000806 */
[----:B------:R-:W-:Y:S02]  /*0ac0*/  @!P3 FSEL R15, R0, 0.78539818525314331055, !P0 ;  /* 0x3f490fdb000fb808 */ /* 0x000fe40004000000 */
[----:B------:R-:W-:Y:S02]  /*0ad0*/  @!P1 FSEL R15, RZ, 3.1415927410125732422, P0 ;  /* 0x40490fdbff0f9808 */ /* 0x000fe40000000000 */
[----:B------:R-:W-:Y:S02]  /*0ae0*/  FSETP.NAN.AND P0, PT, R5, R5, PT ;  /* 0x000000050500720b */ /* 0x000fe40003f08000 */
[----:B------:R-:W-:Y:S01]  /*0af0*/  LOP3.LUT R2, R15, 0x80000000, R2, 0xb8, !PT ;  /* 0x800000000f027812 */ /* 0x000fe200078eb802 */
[----:B------:R-:W-:-:S03]  /*0b00*/  DFMA R12, R12, R12, R12 ;  /* 0x0000000c0c0c722b */ /* 0x000fc6000000000c */
[----:B------:R-:W-:-:S04]  /*0b10*/  FSEL R0, R5, R2, P0 ;  /* 0x0000000205007208 */ /* 0x000fc80000000000 */
[----:B------:R-:W0:Y:S01]  /*0b20*/  F2F.F64.F32 R2, R0 ;  /* 0x0000000000027310 */ /* 0x000e220000201800 */
[----:B------:R-:W-:-:S08]  /*0b30*/  DFMA R12, R10, R12, R10 ;  /* 0x0000000c0a0c722b */ /* 0x000fd0000000000a */
[----:B------:R-:W-:-:S08]  /*0b40*/  DFMA R4, R12, -R6, 1 ;  /* 0x3ff000000c04742b */ /* 0x000fd00000000806 */
[----:B------:R-:W-:Y:S02]  /*0b50*/  DFMA R4, R12, R4, R12 ;  /* 0x000000040c04722b */ /* 0x000fe4000000000c */
[----:B0-----:R-:W-:-:S08]  /*0b60*/  DMUL R12, R2, 180 ;  /* 0x40668000020c7828 */ /* 0x001fd00000000000 */
[----:B------:R-:W-:Y:S02]  /*0b70*/  DMUL R2, R12, R4 ;  /* 0x000000040c027228 */ /* 0x000fe40000000000 */
[----:B------:R-:W-:-:S06]  /*0b80*/  FSETP.GEU.AND P1, PT, |R13|, 6.5827683646048100446e-37, PT ;  /* 0x036000000d00780b */ /* 0x000fcc0003f2e200 */
[----:B------:R-:W-:-:S08]  /*0b90*/  DFMA R6, R2, -R6, R12 ;  /* 0x800000060206722b */ /* 0x000fd0000000000c */
[----:B------:R-:W-:-:S10]  /*0ba0*/  DFMA R2, R4, R6, R2 ;  /* 0x000000060402722b */ /* 0x000fd40000000002 */
[----:B------:R-:W-:-:S05]  /*0bb0*/  FFMA R4, RZ, 2.1426985263824462891, R3 ;  /* 0x400921f9ff047823 */ /* 0x000fca0000000003 */
[----:B------:R-:W-:-:S13]  /*0bc0*/  FSETP.GT.AND P0, PT, |R4|, 1.469367938527859385e-39, PT ;  /* 0x001000000400780b */ /* 0x000fda0003f04200 */
[----:B------:R-:W-:Y:S05]  /*0bd0*/  @P0 BRA P1, `(.L_x_19) ;  /* 0x0000000000100947 */ /* 0x000fea0000800000 */
[----:B------:R-:W-:-:S07]  /*0be0*/  MOV R0, 0xc00 ;  /* 0x00000c0000007802 */ /* 0x000fce0000000f00 */
[----:B------:R-:W-:Y:S05]  /*0bf0*/  CALL.REL.NOINC `($__internal_0_$__cuda_sm20_div_rn_f64_full) ;  /* 0x0000000000e87944 */ /* 0x000fea0003c00000 */
[----:B------:R-:W-:Y:S02]  /*0c00*/  IMAD.MOV.U32 R2, RZ, RZ, R12 ;  /* 0x000000ffff027224 */ /* 0x000fe400078e000c */
[----:B------:R-:W-:-:S07]  /*0c10*/  IMAD.MOV.U32 R3, RZ, RZ, R13 ;  /* 0x000000ffff037224 */ /* 0x000fce00078e000d */
.L_x_19:
[----:B------:R-:W-:Y:S05]  /*0c20*/  BSYNC.RECONVERGENT B1 ;  /* 0x0000000000017941 */ /* 0x000fea0003800200 */
.L_x_18:
[----:B------:R-:W0:Y:S08]  /*0c30*/  F2F.F32.F64 R2, R2 ;  /* 0x0000000200027310 */ /* 0x000e300000301000 */
[----:B0-----:R1:W2:Y:S02]  /*0c40*/  F2F.F64.F32 R10, R2 ;  /* 0x00000002000a7310 */ /* 0x0012a40000201800 */
.L_x_15:
[----:B------:R-:W-:Y:S05]  /*0c50*/  BSYNC.RECONVERGENT B0 ;  /* 0x0000000000007941 */ /* 0x000fea0003800200 */
.L_x_14:
[C---:B--2---:R-:W-:Y:S01]  /*0c60*/  DSETP.GTU.AND P0, PT, R10.reuse, 22.5, PT ;  /* 0x403680000a00742a */ /* 0x044fe20003f0c000 */
[----:B------:R-:W-:Y:S01]  /*0c70*/  BSSY.RECONVERGENT B0, `(.L_x_20) ;  /* 0x000000a000007945 */ /* 0x000fe20003800200 */
[----:B------:R-:W-:-:S14]  /*0c80*/  DSETP.GT.AND P1, PT, R10, -22.5, PT ;  /* 0xc03680000a00742a */ /* 0x000fdc0003f24000 */
[----:B------:R-:W-:Y:S05]  /*0c90*/  @!P0 BRA P1, `(.L_x_21) ;  /* 0x00000000001c8947 */ /* 0x000fea0000800000 */
[----:B------:R-:W-:Y:S01]  /*0ca0*/  UMOV UR6, 0x66666666 ;  /* 0x6666666600067882 */ /* 0x000fe20000000000 */
[----:B------:R-:W-:Y:S01]  /*0cb0*/  UMOV UR7, 0x4063b666 ;  /* 0x4063b66600077882 */ /* 0x000fe20000000000 */
[C---:B------:R-:W-:Y:S02]  /*0cc0*/  DSETP.GTU.AND P1, PT, R10.reuse, 202.5, PT ;  /* 0x406950000a00742a */ /* 0x040fe40003f2c000 */
[----:B------:R-:W-:-:S04]  /*0cd0*/  DSETP.GTU.AND P0, PT, R10, -UR6, PT ;  /* 0x800000060a007e2a */ /* 0x000fc8000bf0c000 */
[C---:B------:R-:W-:Y:S02]  /*0ce0*/  DSETP.GT.AND P1, PT, R10.reuse, 157.5, !P1 ;  /* 0x4063b0000a00742a */ /* 0x040fe40004f24000 */
[----:B------:R-:W-:-:S14]  /*0cf0*/  DSETP.LEU.OR P0, PT, R10, -202.5, P0 ;  /* 0xc06950000a00742a */ /* 0x000fdc000070b400 */
[----:B------:R-:W-:Y:S05]  /*0d00*/  @P0 BRA !P1, `(.L_x_22) ;  /* 0x0000000000140947 */ /* 0x000fea0004800000 */
.L_x_21:
[----:B------:R-:W-:Y:S05]  /*0d10*/  BSYNC.RECONVERGENT B0 ;  /* 0x0000000000007941 */ /* 0x000fea0003800200 */
.L_x_20:
[----:B01----:R-:W0:Y:S02]  /*0d20*/  LDC.64 R2, c[0x0][0x398] ;  /* 0x0000e600ff027b82 */ /* 0x003e240000000a00 */
[----:B0-----:R-:W-:-:S05]  /*0d30*/  IMAD.WIDE R8, R8, 0x8, R2 ;  /* 0x0000000808087825 */ /* 0x001fca00078e0202 */
[----:B------:R-:W-:Y:S01]  /*0d40*/  STG.E.64 desc[UR4][R8.64], RZ ;  /* 0x000000ff08007986 */ /* 0x000fe2000c101b04 */
[----:B------:R-:W-:Y:S05]  /*0d50*/  EXIT ;  /* 0x000000000000794d */ /* 0x000fea0003800000 */
.L_x_22:
[C---:B------:R-:W-:Y:S02]  /*0d60*/  DSETP.GTU.AND P0, PT, R10.reuse, 67.5, PT ;  /* 0x4050e0000a00742a */ /* 0x040fe40003f0c000 */
[----:B------:R-:W-:-:S04]  /*0d70*/  DSETP.GTU.AND P1, PT, R10, -112.5, PT ;  /* 0xc05c20000a00742a */ /* 0x000fc80003f2c000 */
[C---:B------:R-:W-:Y:S02]  /*0d80*/  DSETP.GT.AND P0, PT, R10.reuse, 22.5, !P0 ;  /* 0x403680000a00742a */ /* 0x040fe40004704000 */
[----:B------:R-:W-:-:S06]  /*0d90*/  DSETP.LEU.OR P1, PT, R10, -157.5, P1 ;  /* 0xc063b0000a00742a */ /* 0x000fcc0000f2b400 */
[----:B------:R-:W-:-:S13]  /*0da0*/  PLOP3.LUT P0, PT, P0, P1, PT, 0x8, 0x80 ;  /* 0x000000000080781c */ /* 0x000fda0000702170 */
[----:B------:R-:W2:Y:S01]  /*0db0*/  @!P0 LDC.64 R4, c[0x0][0x398] ;  /* 0x0000e600ff048b82 */ /* 0x000ea20000000a00 */
[----:B-1----:R-:W-:Y:S02]  /*0dc0*/  @!P0 IMAD.MOV.U32 R2, RZ, RZ, 0x0 ;  /* 0x00000000ff028424 */ /* 0x002fe400078e00ff */
[----:B0-----:R-:W-:Y:S02]  /*0dd0*/  @!P0 IMAD.MOV.U32 R3, RZ, RZ, 0x40468000 ;  /* 0x40468000ff038424 */ /* 0x001fe400078e00ff */
[----:B--2---:R-:W-:-:S05]  /*0de0*/  @!P0 IMAD.WIDE R4, R8, 0x8, R4 ;  /* 0x0000000808048825 */ /* 0x004fca00078e0204 */
[----:B------:R0:W-:Y:S01]  /*0df0*/  @!P0 STG.E.64 desc[UR4][R4.64], R2 ;  /* 0x0000000204008986 */ /* 0x0001e2000c101b04 */
[----:B------:R-:W-:Y:S05]  /*0e00*/  @!P0 EXIT ;  /* 0x000000000000894d */ /* 0x000fea0003800000 */
[C---:B------:R-:W-:Y:S02]  /*0e10*/  DSETP.GTU.AND P0, PT, R10.reuse, 112.5, PT ;  /* 0x405c20000a00742a */ /* 0x040fe40003f0c000 */
[----:B------:R-:W-:-:S04]  /*0e20*/  DSETP.GTU.AND P1, PT, R10, -67.5, PT ;  /* 0xc050e0000a00742a */ /* 0x000fc80003f2c000 */
[C---:B------:R-:W-:Y:S02]  /*0e30*/  DSETP.GT.AND P0, PT, R10.reuse, 67.5, !P0 ;  /* 0x4050e0000a00742a */ /* 0x040fe40004704000 */
[----:B------:R-:W-:-:S06]  /*0e40*/  DSETP.LEU.OR P1, PT, R10, -112.5, P1 ;  /* 0xc05c20000a00742a */ /* 0x000fcc0000f2b400 */
[----:B------:R-:W-:-:S13]  /*0e50*/  PLOP3.LUT P0, PT, P0, P1, PT, 0x8, 0x80 ;  /* 0x000000000080781c */ /* 0x000fda0000702170 */
[----:B0-----:R-:W0:Y:S01]  /*0e60*/  @!P0 LDC.64 R4, c[0x0][0x398] ;  /* 0x0000e600ff048b82 */ /* 0x001e220000000a00 */
[----:B------:R-:W-:Y:S01]  /*0e70*/  @!P0 MOV R2, 0x0 ;  /* 0x0000000000028802 */ /* 0x000fe20000000f00 */
[----:B------:R-:W-:Y:S02]  /*0e80*/  @!P0 IMAD.MOV.U32 R3, RZ, RZ, 0x40568000 ;  /* 0x40568000ff038424 */ /* 0x000fe400078e00ff */
[----:B0-----:R-:W-:-:S05]  /*0e90*/  @!P0 IMAD.WIDE R4, R8, 0x8, R4 ;  /* 0x0000000808048825 */ /* 0x001fca00078e0204 */
[----:B------:R0:W-:Y:S01]  /*0ea0*/  @!P0 STG.E.64 desc[UR4][R4.64], R2 ;  /* 0x0000000204008986 */ /* 0x0001e2000c101b04 */
[----:B------:R-:W-:Y:S05]  /*0eb0*/  @!P0 EXIT ;  /* 0x000000000000894d */ /* 0x000fea0003800000 */
[C---:B------:R-:W-:Y:S01]  /*0ec0*/  DSETP.GTU.AND P0, PT, R10.reuse, 157.5, PT ;  /* 0x4063b0000a00742a */ /* 0x040fe20003f0c000 */
[----:B------:R-:W-:Y:S01]  /*0ed0*/  BSSY.RECONVERGENT B1, `(.L_x_23) ;  /* 0x0000006000017945 */ /* 0x000fe20003800200 */
[----:B------:R-:W-:-:S14]  /*0ee0*/  DSETP.GT.AND P1, PT, R10, 112.5, PT ;  /* 0x405c20000a00742a */ /* 0x000fdc0003f24000 */
[----:B------:R-:W-:Y:S05]  /*0ef0*/  @!P0 BRA P1, `(.L_x_24) ;  /* 0x00000000000c8947 */ /* 0x000fea0000800000 */
[----:B------:R-:W-:-:S06]  /*0f00*/  DSETP.GTU.AND P0, PT, R10, -22.5, PT ;  /* 0xc03680000a00742a */ /* 0x000fcc0003f0c000 */
[----:B------:R-:W-:-:S14]  /*0f10*/  DSETP.LEU.OR P0, PT, R10, -67.5, P0 ;  /* 0xc050e0000a00742a */ /* 0x000fdc000070b400 */
[----:B------:R-:W-:Y:S05]  /*0f20*/  @P0 EXIT ;  /* 0x000000000000094d */ /* 0x000fea0003800000 */
.L_x_24:
[----:B------:R-:W-:Y:S05]  /*0f30*/  BSYNC.RECONVERGENT B1 ;  /* 0x0000000000017941 */ /* 0x000fea0003800200 */
.L_x_23:
[----:B0-----:R-:W0:Y:S01]  /*0f40*/  LDC.64 R4, c[0x0][0x398] ;  /* 0x0000e600ff047b82 */ /* 0x001e220000000a00 */
[----:B------:R-:W-:Y:S02]  /*0f50*/  IMAD.MOV.U32 R2, RZ, RZ, 0x0 ;  /* 0x00000000ff027424 */ /* 0x000fe400078e00ff */
[----:B------:R-:W-:Y:S02]  /*0f60*/  IMAD.MOV.U32 R3, RZ, RZ, 0x4060e000 ;  /* 0x4060e000ff037424 */ /* 0x000fe400078e00ff */
[----:B0-----:R-:W-:-:S05]  /*0f70*/  IMAD.WIDE R4, R8, 0x8, R4 ;  /* 0x0000000808047825 */ /* 0x001fca00078e0204 */
[----:B------:R-:W-:Y:S01]  /*0f80*/  STG.E.64 desc[UR4][R4.64], R2 ;  /* 0x0000000204007986 */ /* 0x000fe2000c101b04 */
[----:B------:R-:W-:Y:S05]  /*0f90*/  EXIT ;  /* 0x000000000000794d */ /* 0x000fea0003800000 */
        .weak           $__internal_0_$__cuda_sm20_div_rn_f64_full
        .type           $__internal_0_$__cuda_sm20_div_rn_f64_full,@function
        .size           $__internal_0_$__cuda_sm20_div_rn_f64_full,($__internal_1_$__cuda_sm20_sqrt_rn_f32_slowpath - $__internal_0_$__cuda_sm20_div_rn_f64_full)
$__internal_0_$__cuda_sm20_div_rn_f64_full:
[----:B------:R-:W-:Y:S01]  /*0fa0*/  MOV R3, 0x3ff921f9 ;  /* 0x3ff921f900037802 */ /* 0x000fe20000000f00 */
[----:B------:R-:W-:Y:S01]  /*0fb0*/  IMAD.MOV.U32 R2, RZ, RZ, -0xfe47992 ;  /* 0xf01b866eff027424 */ /* 0x000fe200078e00ff */
[----:B------:R-:W-:Y:S01]  /*0fc0*/  BSSY.RECONVERGENT B2, `(.L_x_25) ;  /* 0x000004b000027945 */ /* 0x000fe20003800200 */
[----:B------:R-:W-:Y:S01]  /*0fd0*/  IMAD.MOV.U32 R6, RZ, RZ, 0x1 ;  /* 0x00000001ff067424 */ /* 0x000fe200078e00ff */
[----:B------:R-:W0:Y:S01]  /*0fe0*/  MUFU.RCP64H R7, R3 ;  /* 0x0000000300077308 */ /* 0x000e220000001800 */
[----:B------:R-:W-:Y:S02]  /*0ff0*/  IMAD.MOV.U32 R5, RZ, RZ, R13 ;  /* 0x000000ffff057224 */ /* 0x000fe400078e000d */
[----:B------:R-:W-:Y:S02]  /*1000*/  IMAD.MOV.U32 R13, RZ, RZ, 0x1ca00000 ;  /* 0x1ca00000ff0d7424 */ /* 0x000fe400078e00ff */
[----:B------:R-:W-:Y:S01]  /*1010*/  IMAD.MOV.U32 R4, RZ, RZ, R12 ;  /* 0x000000ffff047224 */ /* 0x000fe200078e000c */
[C---:B------:R-:W-:Y:S01]  /*1020*/  FSETP.GEU.AND P1, PT, |R5|.reuse, 1.469367938527859385e-39, PT ;  /* 0x001000000500780b */ /* 0x040fe20003f2e200 */
[----:B------:R-:W-:Y:S01]  /*1030*/  IMAD.MOV.U32 R19, RZ, RZ, 0x40000000 ;  /* 0x40000000ff137424 */ /* 0x000fe200078e00ff */
[----:B------:R-:W-:-:S04]  /*1040*/  LOP3.LUT R9, R5, 0x7ff00000, RZ, 0xc0, !PT ;  /* 0x7ff0000005097812 */ /* 0x000fc800078ec0ff */
[----:B------:R-:W-:Y:S01]  /*1050*/  ISETP.GE.U32.AND P0, PT, R9, 0x40000000, PT ;  /* 0x400000000900780c */ /* 0x000fe20003f06070 */
[----:B------:R-:W-:Y:S01]  /*1060*/  IMAD.MOV.U32 R18, RZ, RZ, R9 ;  /* 0x000000ffff127224 */ /* 0x000fe200078e0009 */
[----:B------:R-:W-:Y:S02]  /*1070*/  IADD3 R20, PT, PT, R19, -0x1, RZ ;  /* 0xffffffff13147810 */ /* 0x000fe40007ffe0ff */
[----:B------:R-:W-:Y:S01]  /*1080*/  SEL R13, R13, 0x63400000, !P0 ;  /* 0x634000000d0d7807 */ /* 0x000fe20004000000 */
[----:B0-----:R-:W-:-:S08]  /*1090*/  DFMA R10, R6, -R2, 1 ;  /* 0x3ff00000060a742b */ /* 0x001fd00000000802 */
[----:B------:R-:W-:-:S08]  /*10a0*/  DFMA R10, R10, R10, R10 ;  /* 0x0000000a0a0a722b */ /* 0x000fd0000000000a */
[----:B------:R-:W-:Y:S01]  /*10b0*/  DFMA R14, R6, R10, R6 ;  /* 0x0000000a060e722b */ /* 0x000fe20000000006 */
[C-C-:B------:R-:W-:Y:S02]  /*10c0*/  @!P1 LOP3.LUT R10, R13.reuse, 0x80000000, R5.reuse, 0xf8, !PT ;  /* 0x800000000d0a9812 */ /* 0x140fe400078ef805 */
[----:B------:R-:W-:Y:S02]  /*10d0*/  LOP3.LUT R7, R13, 0x800fffff, R5, 0xf8, !PT ;  /* 0x800fffff0d077812 */ /* 0x000fe400078ef805 */
[----:B------:R-:W-:Y:S01]  /*10e0*/  @!P1 LOP3.LUT R11, R10, 0x100000, RZ, 0xfc, !PT ;  /* 0x001000000a0b9812 */ /* 0x000fe200078efcff */
[----:B------:R-:W-:Y:S01]  /*10f0*/  @!P1 IMAD.MOV.U32 R10, RZ, RZ, RZ ;  /* 0x000000ffff0a9224 */ /* 0x000fe200078e00ff */
[----:B------:R-:W-:Y:S01]  /*1100*/  MOV R6, R4 ;  /* 0x0000000400067202 */ /* 0x000fe20000000f00 */
[----:B------:R-:W-:-:S05]  /*1110*/  DFMA R16, R14, -R2, 1 ;  /* 0x3ff000000e10742b */ /* 0x000fca0000000802 */
[----:B------:R-:W-:-:S03]  /*1120*/  @!P1 DFMA R6, R6, 2, -R10 ;  /* 0x400000000606982b */ /* 0x000fc6000000080a */
[----:B------:R-:W-:-:S07]  /*1130*/  DFMA R16, R14, R16, R14 ;  /* 0x000000100e10722b */ /* 0x000fce000000000e */
[----:B------:R-:W-:Y:S01]  /*1140*/  @!P1 LOP3.LUT R18, R7, 0x7ff00000, RZ, 0xc0, !PT ;  /* 0x7ff0000007129812 */ /* 0x000fe200078ec0ff */
[----:B------:R-:W-:-:S04]  /*1150*/  DMUL R10, R16, R6 ;  /* 0x00000006100a7228 */ /* 0x000fc80000000000 */
[----:B------:R-:W-:-:S04]  /*1160*/  VIADD R12, R18, 0xffffffff ;  /* 0xffffffff120c7836 */ /* 0x000fc80000000000 */
[----:B------:R-:W-:Y:S01]  /*1170*/  DFMA R14, R10, -R2, R6 ;  /* 0x800000020a0e722b */ /* 0x000fe20000000006 */
[----:B------:R-:W-:-:S04]  /*1180*/  ISETP.GT.U32.AND P0, PT, R12, 0x7feffffe, PT ;  /* 0x7feffffe0c00780c */ /* 0x000fc80003f04070 */
[----:B------:R-:W-:-:S03]  /*1190*/  ISETP.GT.U32.OR P0, PT, R20, 0x7feffffe, P0 ;  /* 0x7feffffe1400780c */ /* 0x000fc60000704470 */
[----:B------:R-:W-:-:S10]  /*11a0*/  DFMA R10, R16, R14, R10 ;  /* 0x0000000e100a722b */ /* 0x000fd4000000000a */
[----:B------:R-:W-:Y:S05]  /*11b0*/  @P0 BRA `(.L_x_26) ;  /* 0x0000000000680947 */ /* 0x000fea0003800000 */
[----:B------:R-:W-:-:S05]  /*11c0*/  IMAD.MOV.U32 R4, RZ, RZ, 0x40000000 ;  /* 0x40000000ff047424 */ /* 0x000fca00078e00ff */
[----:B------:R-:W-:-:S04]  /*11d0*/  VIADDMNMX R9, R9, -R4, 0xb9600000, !PT ;  /* 0xb960000009097446 */ /* 0x000fc80007800904 */
[----:B------:R-:W-:-:S05]  /*11e0*/  VIMNMX R4, PT, PT, R9, 0x46a00000, PT ;  /* 0x46a0000009047848 */ /* 0x000fca0003fe0100 */
[----:B------:R-:W-:Y:S02]  /*11f0*/  IMAD.IADD R9, R4, 0x1, -R13 ;  /* 0x0000000104097824 */ /* 0x000fe400078e0a0d */
[----:B------:R-:W-:Y:S02]  /*1200*/  IMAD.MOV.U32 R4, RZ, RZ, RZ ;  /* 0x000000ffff047224 */ /* 0x000fe400078e00ff */
[----:B------:R-:W-:-:S06]  /*1210*/  VIADD R5, R9, 0x7fe00000 ;  /* 0x7fe0000009057836 */ /* 0x000fcc0000000000 */
[----:B------:R-:W-:-:S10]  /*1220*/  DMUL R12, R10, R4 ;  /* 0x000000040a0c7228 */ /* 0x000fd40000000000 */
[----:B------:R-:W-:-:S13]  /*1230*/  FSETP.GTU.AND P0, PT, |R13|, 1.469367938527859385e-39, PT ;  /* 0x001000000d00780b */ /* 0x000fda0003f0c200 */
[----:B------:R-:W-:Y:S05]  /*1240*/  @P0 BRA `(.L_x_27) ;  /* 0x0000000000880947 */ /* 0x000fea0003800000 */
[----:B------:R-:W-:Y:S01]  /*1250*/  DFMA R2, R10, -R2, R6 ;  /* 0x800000020a02722b */ /* 0x000fe20000000006 */
[----:B------:R-:W-:-:S09]  /*1260*/  MOV R4, RZ ;  /* 0x000000ff00047202 */ /* 0x000fd20000000f00 */
[C---:B------:R-:W-:Y:S02]  /*1270*/  FSETP.NEU.AND P0, PT, R3.reuse, RZ, PT ;  /* 0x000000ff0300720b */ /* 0x040fe40003f0d000 */
[----:B------:R-:W-:-:S04]  /*1280*/  LOP3.LUT R2, R3, 0x400921f9, RZ, 0x3c, !PT ;  /* 0x400921f903027812 */ /* 0x000fc800078e3cff */
[----:B------:R-:W-:-:S04]  /*1290*/  LOP3.LUT R7, R2, 0x80000000, RZ, 0xc0, !PT ;  /* 0x8000000002077812 */ /* 0x000fc800078ec0ff */
[----:B------:R-:W-:-:S03]  /*12a0*/  LOP3.LUT R5, R7, R5, RZ, 0xfc, !PT ;  /* 0x0000000507057212 */ /* 0x000fc600078efcff */
[----:B------:R-:W-:Y:S05]  /*12b0*/  @!P0 BRA `(.L_x_27) ;  /* 0x00000000006c8947 */ /* 0x000fea0003800000 */
[----:B------:R-:W-:Y:S01]  /*12c0*/  IMAD.MOV R3, RZ, RZ, -R9 ;  /* 0x000000ffff037224 */ /* 0x000fe200078e0a09 */
[----:B------:R-:W-:Y:S01]  /*12d0*/  DMUL.RP R4, R10, R4 ;  /* 0x000000040a047228 */ /* 0x000fe20000008000 */
[----:B------:R-:W-:-:S06]  /*12e0*/  IMAD.MOV.U32 R2, RZ, RZ, RZ ;  /* 0x000000ffff027224 */ /* 0x000fcc00078e00ff */
[----:B------:R-:W-:-:S03]  /*12f0*/  DFMA R2, R12, -R2, R10 ;  /* 0x800000020c02722b */ /* 0x000fc6000000000a */
[----:B------:R-:W-:-:S03]  /*1300*/  LOP3.LUT R7, R5, R7, RZ, 0x3c, !PT ;  /* 0x0000000705077212 */ /* 0x000fc600078e3cff */
[----:B------:R-:W-:-:S04]  /*1310*/  IADD3 R2, PT, PT, -R9, -0x43300000, RZ ;  /* 0xbcd0000009027810 */ /* 0x000fc80007ffe1ff */
[----:B------:R-:W-:-:S04]  /*1320*/  FSETP.NEU.AND P0, PT, |R3|, R2, PT ;  /* 0x000000020300720b */ /* 0x000fc80003f0d200 */
[----:B------:R-:W-:Y:S02]  /*1330*/  FSEL R12, R4, R12, !P0 ;  /* 0x0000000c040c7208 */ /* 0x000fe40004000000 */
[----:B------:R-:W-:Y:S01]  /*1340*/  FSEL R13, R7, R13, !P0 ;  /* 0x0000000d070d7208 */ /* 0x000fe20004000000 */
[----:B------:R-:W-:Y:S06]  /*1350*/  BRA `(.L_x_27) ;  /* 0x0000000000447947 */ /* 0x000fec0003800000 */
.L_x_26:
[----:B------:R-:W-:-:S14]  /*1360*/  DSETP.NAN.AND P0, PT, R4, R4, PT ;  /* 0x000000040400722a */ /* 0x000fdc0003f08000 */
[----:B------:R-:W-:Y:S05]  /*1370*/  @P0 BRA `(.L_x_28) ;  /* 0x0000000000340947 */ /* 0x000fea0003800000 */
[----:B------:R-:W-:Y:S01]  /*1380*/  ISETP.NE.AND P0, PT, R18, R19, PT ;  /* 0x000000131200720c */ /* 0x000fe20003f05270 */
[----:B------:R-:W-:Y:S02]  /*1390*/  IMAD.MOV.U32 R12, RZ, RZ, 0x0 ;  /* 0x00000000ff0c7424 */ /* 0x000fe400078e00ff */
[----:B------:R-:W-:-:S10]  /*13a0*/  IMAD.MOV.U32 R13, RZ, RZ, -0x80000 ;  /* 0xfff80000ff0d7424 */ /* 0x000fd400078e00ff */
[----:B------:R-:W-:Y:S05]  /*13b0*/  @!P0 BRA `(.L_x_27) ;  /* 0x00000000002c8947 */ /* 0x000fea0003800000 */
[----:B------:R-:W-:Y:S02]  /*13c0*/  ISETP.NE.AND P0, PT, R18, 0x7ff00000, PT ;  /* 0x7ff000001200780c */ /* 0x000fe40003f05270 */
[----:B------:R-:W-:Y:S02]  /*13d0*/  LOP3.LUT R4, R5, 0x400921f9, RZ, 0x3c, !PT ;  /* 0x400921f905047812 */ /* 0x000fe400078e3cff */
[----:B------:R-:W-:Y:S02]  /*13e0*/  ISETP.EQ.OR P0, PT, R19, RZ, !P0 ;  /* 0x000000ff1300720c */ /* 0x000fe40004702670 */
[----:B------:R-:W-:-:S11]  /*13f0*/  LOP3.LUT R13, R4, 0x80000000, RZ, 0xc0, !PT ;  /* 0x80000000040d7812 */ /* 0x000fd600078ec0ff */
[----:B------:R-:W-:Y:S02]  /*1400*/  @P0 LOP3.LUT R2, R13, 0x7ff00000, RZ, 0xfc, !PT ;  /* 0x7ff000000d020812 */ /* 0x000fe400078efcff */
[----:B------:R-:W-:Y:S01]  /*1410*/  @!P0 MOV R12, RZ ;  /* 0x000000ff000c8202 */ /* 0x000fe20000000f00 */
[----:B------:R-:W-:Y:S02]  /*1420*/  @P0 IMAD.MOV.U32 R12, RZ, RZ, RZ ;  /* 0x000000ffff0c0224 */ /* 0x000fe400078e00ff */
[----:B------:R-:W-:Y:S01]  /*1430*/  @P0 IMAD.MOV.U32 R13, RZ, RZ, R2 ;  /* 0x000000ffff0d0224 */ /* 0x000fe200078e0002 */
[----:B------:R-:W-:Y:S06]  /*1440*/  BRA `(.L_x_27) ;  /* 0x0000000000087947 */ /* 0x000fec0003800000 */
.L_x_28:
[----:B------:R-:W-:Y:S01]  /*1450*/  LOP3.LUT R13, R5, 0x80000, RZ, 0xfc, !PT ;  /* 0x00080000050d7812 */ /* 0x000fe200078efcff */
[----:B------:R-:W-:-:S07]  /*1460*/  IMAD.MOV.U32 R12, RZ, RZ, R4 ;  /* 0x000000ffff0c7224 */ /* 0x000fce00078e0004 */
.L_x_27:
[----:B------:R-:W-:Y:S05]  /*1470*/  BSYNC.RECONVERGENT B2 ;  /* 0x0000000000027941 */ /* 0x000fea0003800200 */
.L_x_25:
[----:B------:R-:W-:Y:S02]  /*1480*/  HFMA2 R3, -RZ, RZ, 0, 0 ;  /* 0x00000000ff037431 */ /* 0x000fe400000001ff */
[----:B------:R-:W-:-:S04]  /*1490*/  IMAD.MOV.U32 R2, RZ, RZ, R0 ;  /* 0x000000ffff027224 */ /* 0x000fc800078e0000 */
[----:B------:R-:W-:Y:S05]  /*14a0*/  RET.REL.NODEC R2 `(_Z11sobelFilterPhS_PfPdS0_S0_jj) ;  /* 0xffffffe802d47950 */ /* 0x000fea0003c3ffff */
        .weak           $__internal_1_$__cuda_sm20_sqrt_rn_f32_slowpath
        .type           $__internal_1_$__cuda_sm20_sqrt_rn_f32_slowpath,@function
        .size           $__internal_1_$__cuda_sm20_sqrt_rn_f32_slowpath,($__internal_2_$__cuda_sm3x_div_rn_noftz_f32_slowpath - $__internal_1_$__cuda_sm20_sqrt_rn_f32_slowpath)
$__internal_1_$__cuda_sm20_sqrt_rn_f32_slowpath:
[----:B------:R-:W-:-:S13]  /*14b0*/  LOP3.LUT P0, RZ, R0, 0x7fffffff, RZ, 0xc0, !PT ;  /* 0x7fffffff00ff7812 */ /* 0x000fda000780c0ff */
[----:B------:R-:W-:Y:S01]  /*14c0*/  @!P0 IMAD.MOV.U32 R3, RZ, RZ, R0 ;  /* 0x000000ffff038224 */ /* 0x000fe200078e0000 */
[----:B------:R-:W-:Y:S06]  /*14d0*/  @!P0 BRA `(.L_x_29) ;  /* 0x0000000000408947 */ /* 0x000fec0003800000 */
[----:B------:R-:W-:-:S13]  /*14e0*/  FSETP.GEU.FTZ.AND P0, PT, R0, RZ, PT ;  /* 0x000000ff0000720b */ /* 0x000fda0003f1e000 */
[----:B------:R-:W-:Y:S01]  /*14f0*/  @!P0 IMAD.MOV.U32 R3, RZ, RZ, 0x7fffffff ;  /* 0x7fffffffff038424 */ /* 0x000fe200078e00ff */
[----:B------:R-:W-:Y:S06]  /*1500*/  @!P0 BRA `(.L_x_29) ;  /* 0x0000000000348947 */ /* 0x000fec0003800000 */
[----:B------:R-:W-:-:S13]  /*1510*/  FSETP.GTU.FTZ.AND P0, PT, |R0|, +INF , PT ;  /* 0x7f8000000000780b */ /* 0x000fda0003f1c200 */
[----:B------:R-:W-:Y:S01]  /*1520*/  @P0 FADD.FTZ R3, R0, 1 ;  /* 0x3f80000000030421 */ /* 0x000fe20000010000 */
[----:B------:R-:W-:Y:S06]  /*1530*/  @P0 BRA `(.L_x_29) ;  /* 0x0000000000280947 */ /* 0x000fec0003800000 */
[----:B------:R-:W-:-:S13]  /*1540*/  FSETP.NEU.FTZ.AND P0, PT, |R0|, +INF , PT ;  /* 0x7f8000000000780b */ /* 0x000fda0003f1d200 */
[----:B------:R-:W-:-:S04]  /*1550*/  @P0 FFMA R4, R0, 1.84467440737095516160e+19, RZ ;  /* 0x5f80000000040823 */ /* 0x000fc800000000ff */
[----:B------:R-:W0:Y:S02]  /*1560*/  @P0 MUFU.RSQ R3, R4 ;  /* 0x0000000400030308 */ /* 0x000e240000001400 */
[----:B0-----:R-:W-:Y:S01]  /*1570*/  @P0 FMUL.FTZ R7, R4, R3 ;  /* 0x0000000304070220 */ /* 0x001fe20000410000 */
[----:B------:R-:W-:Y:S01]  /*1580*/  @P0 FMUL.FTZ R9, R3, 0.5 ;  /* 0x3f00000003090820 */ /* 0x000fe20000410000 */
[----:B------:R-:W-:Y:S02]  /*1590*/  @!P0 IMAD.MOV.U32 R3, RZ, RZ, R0 ;  /* 0x000000ffff038224 */ /* 0x000fe400078e0000 */
[----:B------:R-:W-:-:S04]  /*15a0*/  @P0 FADD.FTZ R6, -R7, -RZ ;  /* 0x800000ff07060221 */ /* 0x000fc80000010100 */
[----:B------:R-:W-:-:S04]  /*15b0*/  @P0 FFMA R6, R7, R6, R4 ;  /* 0x0000000607060223 */ /* 0x000fc80000000004 */
[----:B------:R-:W-:-:S04]  /*15c0*/  @P0 FFMA R6, R6, R9, R7 ;  /* 0x0000000906060223 */ /* 0x000fc80000000007 */
[----:B------:R-:W-:-:S07]  /*15d0*/  @P0 FMUL.FTZ R3, R6, 2.3283064365386962891e-10 ;  /* 0x2f80000006030820 */ /* 0x000fce0000410000 */
.L_x_29:
[----:B------:R-:W-:Y:S01]  /*15e0*/  IMAD.MOV.U32 R6, RZ, RZ, R10 ;  /* 0x000000ffff067224 */ /* 0x000fe200078e000a */
[----:B------:R-:W-:-:S04]  /*15f0*/  MOV R7, 0x0 ;  /* 0x0000000000077802 */ /* 0x000fc80000000f00 */
[----:B------:R-:W-:Y:S05]  /*1600*/  RET.REL.NODEC R6 `(_Z11sobelFilterPhS_PfPdS0_S0_jj) ;  /* 0xffffffe8067c7950 */ /* 0x000fea0003c3ffff */
        .weak           $__internal_2_$__cuda_sm3x_div_rn_noftz_f32_slowpath
        .type           $__internal_2_$__cuda_sm3x_div_rn_noftz_f32_slowpath,@function
        .size           $__internal_2_$__cuda_sm3x_div_rn_noftz_f32_slowpath,(.L_x_68 - $__internal_2_$__cuda_sm3x_div_rn_noftz_f32_slowpath)
$__internal_2_$__cuda_sm3x_div_rn_noftz_f32_slowpath:
[--C-:B------:R-:W-:Y:S01]  /*1610*/  SHF.R.U32.HI R7, RZ, 0x17, R3.reuse ;  /* 0x00000017ff077819 */ /* 0x100fe20000011603 */
[----:B------:R-:W-:Y:S01]  /*1620*/  BSSY.RECONVERGENT B2, `(.L_x_30) ;  /* 0x0000064000027945 */ /* 0x000fe20003800200 */
[--C-:B------:R-:W-:Y:S01]  /*1630*/  SHF.R.U32.HI R6, RZ, 0x17, R0.reuse ;  /* 0x00000017ff067819 */ /* 0x100fe20000011600 */
[----:B------:R-:W-:Y:S01]  /*1640*/  IMAD.MOV.U32 R10, RZ, RZ, R0 ;  /* 0x000000ffff0a7224 */ /* 0x000fe200078e0000 */
[----:B------:R-:W-:Y:S01]  /*1650*/  LOP3.LUT R9, R7, 0xff, RZ, 0xc0, !PT ;  /* 0x000000ff07097812 */ /* 0x000fe200078ec0ff */
[----:B------:R-:W-:Y:S01]  /*1660*/  IMAD.MOV.U32 R11, RZ, RZ, R3 ;  /* 0x000000ffff0b7224 */ /* 0x000fe200078e0003 */
[----:B------:R-:W-:-:S03]  /*1670*/  LOP3.LUT R7, R6, 0xff, RZ, 0xc0, !PT ;  /* 0x000000ff06077812 */ /* 0x000fc600078ec0ff */
[----:B------:R-:W-:Y:S02]  /*1680*/  VIADD R13, R9, 0xffffffff ;  /* 0xffffffff090d7836 */ /* 0x000fe40000000000 */
[----:B------:R-:W-:-:S03]  /*1690*/  VIADD R12, R7, 0xffffffff ;  /* 0xffffffff070c7836 */ /* 0x000fc60000000000 */
[----:B------:R-:W-:-:S04]  /*16a0*/  ISETP.GT.U32.AND P0, PT, R13, 0xfd, PT ;  /* 0x000000fd0d00780c */ /* 0x000fc80003f04070 */
[----:B------:R-:W-:-:S13]  /*16b0*/  ISETP.GT.U32.OR P0, PT, R12, 0xfd, P0 ;  /* 0x000000fd0c00780c */ /* 0x000fda0000704470 */
[----:B------:R-:W-:Y:S01]  /*16c0*/  @!P0 MOV R6, RZ ;  /* 0x000000ff00068202 */ /* 0x000fe20000000f00 */
[----:B------:R-:W-:Y:S06]  /*16d0*/  @!P0 BRA `(.L_x_31) ;  /* 0x00000000005c8947 */ /* 0x000fec0003800000 */
[----:B------:R-:W-:Y:S02]  /*16e0*/  FSETP.GTU.FTZ.AND P1, PT, |R3|, +INF , PT ;  /* 0x7f8000000300780b */ /* 0x000fe40003f3c200 */
[----:B------:R-:W-:-:S04]  /*16f0*/  FSETP.GTU.FTZ.AND P0, PT, |R0|, +INF , PT ;  /* 0x7f8000000000780b */ /* 0x000fc80003f1c200 */
[----:B------:R-:W-:-:S13]  /*1700*/  PLOP3.LUT P0, PT, P0, P1, PT, 0xf8, 0x8f ;  /* 0x00000000008f781c */ /* 0x000fda0000703f70 */
[----:B------:R-:W-:Y:S05]  /*1710*/  @P0 BRA `(.L_x_32) ;  /* 0x00000004004c0947 */ /* 0x000fea0003800000 */
[----:B------:R-:W-:-:S13]  /*1720*/  LOP3.LUT P0, RZ, R11, 0x7fffffff, R10, 0xc8, !PT ;  /* 0x7fffffff0bff7812 */ /* 0x000fda000780c80a */
[----:B------:R-:W-:Y:S05]  /*1730*/  @!P0 BRA `(.L_x_33) ;  /* 0x00000004003c8947 */ /* 0x000fea0003800000 */
[C---:B------:R-:W-:Y:S02]  /*1740*/  FSETP.NEU.FTZ.AND P3, PT, |R0|.reuse, +INF , PT ;  /* 0x7f8000000000780b */ /* 0x040fe40003f7d200 */
[----:B------:R-:W-:Y:S02]  /*1750*/  FSETP.NEU.FTZ.AND P1, PT, |R3|, +INF , PT ;  /* 0x7f8000000300780b */ /* 0x000fe40003f3d200 */
[----:B------:R-:W-:-:S11]  /*1760*/  FSETP.NEU.FTZ.AND P0, PT, |R0|, +INF , PT ;  /* 0x7f8000000000780b */ /* 0x000fd60003f1d200 */
[----:B------:R-:W-:Y:S05]  /*1770*/  @!P1 BRA !P3, `(.L_x_33) ;  /* 0x00000004002c9947 */ /* 0x000fea0005800000 */
[----:B------:R-:W-:-:S04]  /*1780*/  LOP3.LUT P3, RZ, R10, 0x7fffffff, RZ, 0xc0, !PT ;  /* 0x7fffffff0aff7812 */ /* 0x000fc8000786c0ff */
[----:B------:R-:W-:-:S13]  /*1790*/  PLOP3.LUT P1, PT, P1, P3, PT, 0x2f, 0xf2 ;  /* 0x0000000000f2781c */ /* 0x000fda0000f26577 */
[----:B------:R-:W-:Y:S05]  /*17a0*/  @P1 BRA `(.L_x_34) ;  /* 0x0000000400181947 */ /* 0x000fea0003800000 */
[----:B------:R-:W-:-:S04]  /*17b0*/  LOP3.LUT P1, RZ, R11, 0x7fffffff, RZ, 0xc0, !PT ;  /* 0x7fffffff0bff7812 */ /* 0x000fc8000782c0ff */
[----:B------:R-:W-:-:S13]  /*17c0*/  PLOP3.LUT P0, PT, P0, P1, PT, 0x2f, 0xf2 ;  /* 0x0000000000f2781c */ /* 0x000fda0000702577 */
[----:B------:R-:W-:Y:S05]  /*17d0*/  @P0 BRA `(.L_x_35) ;  /* 0x0000000400000947 */ /* 0x000fea0003800000 */
[----:B------:R-:W-:Y:S02]  /*17e0*/  ISETP.GE.AND P0, PT, R12, RZ, PT ;  /* 0x000000ff0c00720c */ /* 0x000fe40003f06270 */
[----:B------:R-:W-:-:S11]  /*17f0*/  ISETP.GE.AND P1, PT, R13, RZ, PT ;  /* 0x000000ff0d00720c */ /* 0x000fd60003f26270 */
[----:B------:R-:W-:Y:S02]  /*1800*/  @P0 IMAD.MOV.U32 R6, RZ, RZ, RZ ;  /* 0x000000ffff060224 */ /* 0x000fe400078e00ff */
[----:B------:R-:W-:Y:S01]  /*1810*/  @!P0 FFMA R10, R0, 1.84467440737095516160e+19, RZ ;  /* 0x5f800000000a8823 */ /* 0x000fe200000000ff */
[----:B------:R-:W-:Y:S02]  /*1820*/  @!P0 IMAD.MOV.U32 R6, RZ, RZ, -0x40 ;  /* 0xffffffc0ff068424 */ /* 0x000fe400078e00ff */
[----:B------:R-:W-:Y:S02]  /*1830*/  @!P1 FFMA R11, R3, 1.84467440737095516160e+19, RZ ;  /* 0x5f800000030b9823 */ /* 0x000fe400000000ff */
[----:B------:R-:W-:-:S07]  /*1840*/  @!P1 VIADD R6, R6, 0x40 ;  /* 0x0000004006069836 */ /* 0x000fce0000000000 */
.L_x_31:
[----:B------:R-:W-:Y:S01]  /*1850*/  LEA R0, R9, 0xc0800000, 0x17 ;  /* 0xc080000009007811 */ /* 0x000fe200078eb8ff */
[----:B------:R-:W-:Y:S01]  /*1860*/  VIADD R7, R7, 0xffffff81 ;  /* 0xffffff8107077836 */ /* 0x000fe20000000000 */
[----:B------:R-:W-:Y:S02]  /*1870*/  BSSY.RECONVERGENT B3, `(.L_x_36) ;  /* 0x0000035000037945 */ /* 0x000fe40003800200 */
[----:B------:R-:W-:Y:S01]  /*1880*/  IADD3 R11, PT, PT, -R0, R11, RZ ;  /* 0x0000000b000b7210 */ /* 0x000fe20007ffe1ff */
[C---:B------:R-:W-:Y:S01]  /*1890*/  IMAD R0, R7.reuse, -0x800000, R10 ;  /* 0xff80000007007824 */ /* 0x040fe200078e020a */
[----:B------:R-:W-:Y:S02]  /*18a0*/  IADD3 R9, PT, PT, R7, 0x7f, -R9 ;  /* 0x0000007f07097810 */ /* 0x000fe40007ffe809 */
[----:B------:R-:W0:Y:S01]  /*18b0*/  MUFU.RCP R12, R11 ;  /* 0x0000000b000c7308 */ /* 0x000e220000001000 */
[----:B------:R-:W-:Y:S02]  /*18c0*/  FADD.FTZ R13, -R11, -RZ ;  /* 0x800000ff0b0d7221 */ /* 0x000fe40000010100 */
[----:B------:R-:W-:-:S02]  /*18d0*/  IMAD.IADD R9, R9, 0x1, R6 ;  /* 0x0000000109097824 */ /* 0x000fc400078e0206 */
[----:B0-----:R-:W-:-:S04]  /*18e0*/  FFMA R15, R12, R13, 1 ;  /* 0x3f8000000c0f7423 */ /* 0x001fc8000000000d */
[----:B------:R-:W-:-:S04]  /*18f0*/  FFMA R17, R12, R15, R12 ;  /* 0x0000000f0c117223 */ /* 0x000fc8000000000c */
[----:B------:R-:W-:-:S04]  /*1900*/  FFMA R10, R0, R17, RZ ;  /* 0x00000011000a7223 */ /* 0x000fc800000000ff */
[----:B------:R-:W-:-:S04]  /*1910*/  FFMA R15, R13, R10, R0 ;  /* 0x0000000a0d0f7223 */ /* 0x000fc80000000000 */
[----:B------:R-:W-:-:S04]  /*1920*/  FFMA R10, R17, R15, R10 ;  /* 0x0000000f110a7223 */ /* 0x000fc8000000000a */
[----:B------:R-:W-:-:S04]  /*1930*/  FFMA R13, R13, R10, R0 ;  /* 0x0000000a0d0d7223 */ /* 0x000fc80000000000 */
[----:B------:R-:W-:-:S05]  /*1940*/  FFMA R0, R17, R13, R10 ;  /* 0x0000000d11007223 */ /* 0x000fca000000000a */
[----:B------:R-:W-:-:S04]  /*1950*/  SHF.R.U32.HI R7, RZ, 0x17, R0 ;  /* 0x00000017ff077819 */ /* 0x000fc80000011600 */
[----:B------:R-:W-:-:S05]  /*1960*/  LOP3.LUT R7, R7, 0xff, RZ, 0xc0, !PT ;  /* 0x000000ff07077812 */ /* 0x000fca00078ec0ff */
[----:B------:R-:W-:-:S05]  /*1970*/  IMAD.IADD R11, R7, 0x1, R9 ;  /* 0x00000001070b7824 */ /* 0x000fca00078e0209 */
[----:B------:R-:W-:-:S04]  /*1980*/  IADD3 R6, PT, PT, R11, -0x1, RZ ;  /* 0xffffffff0b067810 */ /* 0x000fc80007ffe0ff */
[----:B------:R-:W-:-:S13]  /*1990*/  ISETP.GE.U32.AND P0, PT, R6, 0xfe, PT ;  /* 0x000000fe0600780c */ /* 0x000fda0003f06070 */
[----:B------:R-:W-:Y:S05]  /*19a0*/  @!P0 BRA `(.L_x_37) ;  /* 0x0000000000808947 */ /* 0x000fea0003800000 */
[----:B------:R-:W-:-:S13]  /*19b0*/  ISETP.GT.AND P0, PT, R11, 0xfe, PT ;  /* 0x000000fe0b00780c */ /* 0x000fda0003f04270 */
[----:B------:R-:W-:Y:S05]  /*19c0*/  @P0 BRA `(.L_x_38) ;  /* 0x00000000006c0947 */ /* 0x000fea0003800000 */
[----:B------:R-:W-:-:S13]  /*19d0*/  ISETP.GE.AND P0, PT, R11, 0x1, PT ;  /* 0x000000010b00780c */ /* 0x000fda0003f06270 */
[----:B------:R-:W-:Y:S05]  /*19e0*/  @P0 BRA `(.L_x_39) ;  /* 0x0000000000740947 */ /* 0x000fea0003800000 */
[----:B------:R-:W-:Y:S02]  /*19f0*/  ISETP.GE.AND P0, PT, R11, -0x18, PT ;  /* 0xffffffe80b00780c */ /* 0x000fe40003f06270 */
[----:B------:R-:W-:-:S11]  /*1a00*/  LOP3.LUT R0, R0, 0x80000000, RZ, 0xc0, !PT ;  /* 0x8000000000007812 */ /* 0x000fd600078ec0ff */
[----:B------:R-:W-:Y:S05]  /*1a10*/  @!P0 BRA `(.L_x_39) ;  /* 0x0000000000688947 */ /* 0x000fea0003800000 */
[CCC-:B------:R-:W-:Y:S01]  /*1a20*/  FFMA.RZ R6, R17.reuse, R13.reuse, R10.reuse ;  /* 0x0000000d11067223 */ /* 0x1c0fe2000000c00a */
[-CC-:B------:R-:W-:Y:S01]  /*1a30*/  FFMA.RM R7, R17, R13.reuse, R10.reuse ;  /* 0x0000000d11077223 */ /* 0x180fe2000000400a */
[C---:B------:R-:W-:Y:S02]  /*1a40*/  ISETP.NE.AND P3, PT, R11.reuse, RZ, PT ;  /* 0x000000ff0b00720c */ /* 0x040fe40003f65270 */
[----:B------:R-:W-:Y:S02]  /*1a50*/  ISETP.NE.AND P1, PT, R11, RZ, PT ;  /* 0x000000ff0b00720c */ /* 0x000fe40003f25270 */
[----:B------:R-:W-:Y:S01]  /*1a60*/  LOP3.LUT R9, R6, 0x7fffff, RZ, 0xc0, !PT ;  /* 0x007fffff06097812 */ /* 0x000fe200078ec0ff */
[----:B------:R-:W-:Y:S01]  /*1a70*/  FFMA.RP R6, R17, R13, R10 ;  /* 0x0000000d11067223 */ /* 0x000fe2000000800a */
[----:B------:R-:W-:Y:S02]  /*1a80*/  VIADD R10, R11, 0x20 ;  /* 0x000000200b0a7836 */ /* 0x000fe40000000000 */
[----:B------:R-:W-:Y:S01]  /*1a90*/  LOP3.LUT R9, R9, 0x800000, RZ, 0xfc, !PT ;  /* 0x0080000009097812 */ /* 0x000fe200078efcff */
[----:B------:R-:W-:Y:S01]  /*1aa0*/  IMAD.MOV R11, RZ, RZ, -R11 ;  /* 0x000000ffff0b7224 */ /* 0x000fe200078e0a0b */
[----:B------:R-:W-:-:S02]  /*1ab0*/  FSETP.NEU.FTZ.AND P0, PT, R6, R7, PT ;  /* 0x000000070600720b */ /* 0x000fc40003f1d000 */
[----:B------:R-:W-:Y:S02]  /*1ac0*/  SHF.L.U32 R10, R9, R10, RZ ;  /* 0x0000000a090a7219 */ /* 0x000fe400000006ff */
[----:B------:R-:W-:Y:S02]  /*1ad0*/  SEL R6, R11, RZ, P3 ;  /* 0x000000ff0b067207 */ /* 0x000fe40001800000 */
[----:B------:R-:W-:Y:S02]  /*1ae0*/  ISETP.NE.AND P1, PT, R10, RZ, P1 ;  /* 0x000000ff0a00720c */ /* 0x000fe40000f25270 */
[----:B------:R-:W-:Y:S02]  /*1af0*/  SHF.R.U32.HI R6, RZ, R6, R9 ;  /* 0x00000006ff067219 */ /* 0x000fe40000011609 */
[----:B------:R-:W-:Y:S02]  /*1b00*/  PLOP3.LUT P0, PT, P0, P1, PT, 0xf8, 0x8f ;  /* 0x00000000008f781c */ /* 0x000fe40000703f70 */
[----:B------:R-:W-:-:S02]  /*1b10*/  SHF.R.U32.HI R10, RZ, 0x1, R6 ;  /* 0x00000001ff0a7819 */ /* 0x000fc40000011606 */
[----:B------:R-:W-:-:S04]  /*1b20*/  SEL R7, RZ, 0x1, !P0 ;  /* 0x00000001ff077807 */ /* 0x000fc80004000000 */
[----:B------:R-:W-:-:S04]  /*1b30*/  LOP3.LUT R7, R7, 0x1, R10, 0xf8, !PT ;  /* 0x0000000107077812 */ /* 0x000fc800078ef80a */
[----:B------:R-:W-:-:S05]  /*1b40*/  LOP3.LUT R7, R7, R6, RZ, 0xc0, !PT ;  /* 0x0000000607077212 */ /* 0x000fca00078ec0ff */
[----:B------:R-:W-:-:S05]  /*1b50*/  IMAD.IADD R7, R10, 0x1, R7 ;  /* 0x000000010a077824 */ /* 0x000fca00078e0207 */
[----:B------:R-:W-:Y:S01]  /*1b60*/  LOP3.LUT R0, R7, R0, RZ, 0xfc, !PT ;  /* 0x0000000007007212 */ /* 0x000fe200078efcff */
[----:B------:R-:W-:Y:S06]  /*1b70*/  BRA `(.L_x_39) ;  /* 0x0000000000107947 */ /* 0x000fec0003800000 */
.L_x_38:
[----:B------:R-:W-:-:S04]  /*1b80*/  LOP3.LUT R0, R0, 0x80000000, RZ, 0xc0, !PT ;  /* 0x8000000000007812 */ /* 0x000fc800078ec0ff */
[----:B------:R-:W-:Y:S01]  /*1b90*/  LOP3.LUT R0, R0, 0x7f800000, RZ, 0xfc, !PT ;  /* 0x7f80000000007812 */ /* 0x000fe200078efcff */
[----:B------:R-:W-:Y:S06]  /*1ba0*/  BRA `(.L_x_39) ;  /* 0x0000000000047947 */ /* 0x000fec0003800000 */
.L_x_37:
[----:B------:R-:W-:-:S07]  /*1bb0*/  LEA R0, R9, R0, 0x17 ;  /* 0x0000000009007211 */ /* 0x000fce00078eb8ff */
.L_x_39:
[----:B------:R-:W-:Y:S05]  /*1bc0*/  BSYNC.RECONVERGENT B3 ;  /* 0x0000000000037941 */ /* 0x000fea0003800200 */
.L_x_36:
[----:B------:R-:W-:Y:S05]  /*1bd0*/  BRA `(.L_x_40) ;  /* 0x0000000000207947 */ /* 0x000fea0003800000 */
.L_x_35:
[----:B------:R-:W-:-:S04]  /*1be0*/  LOP3.LUT R0, R11, 0x80000000, R10, 0x48, !PT ;  /* 0x800000000b007812 */ /* 0x000fc800078e480a */
[----:B------:R-:W-:Y:S01]  /*1bf0*/  LOP3.LUT R0, R0, 0x7f800000, RZ, 0xfc, !PT ;  /* 0x7f80000000007812 */ /* 0x000fe200078efcff */
[----:B------:R-:W-:Y:S06]  /*1c00*/  BRA `(.L_x_40) ;  /* 0x0000000000147947 */ /* 0x000fec0003800000 */
.L_x_34:
[----:B------:R-:W-:Y:S01]  /*1c10*/  LOP3.LUT R0, R11, 0x80000000, R10, 0x48, !PT ;  /* 0x800000000b007812 */ /* 0x000fe200078e480a */
[----:B------:R-:W-:Y:S06]  /*1c20*/  BRA `(.L_x_40) ;  /* 0x00000000000c7947 */ /* 0x000fec0003800000 */
.L_x_33:
[----:B------:R-:W0:Y:S01]  /*1c30*/  MUFU.RSQ R0, -QNAN ;  /* 0xffc0000000007908 */ /* 0x000e220000001400 */
[----:B------:R-:W-:Y:S05]  /*1c40*/  BRA `(.L_x_40) ;  /* 0x0000000000047947 */ /* 0x000fea0003800000 */
.L_x_32:
[----:B------:R-:W-:-:S07]  /*1c50*/  FADD.FTZ R0, R0, R3 ;  /* 0x0000000300007221 */ /* 0x000fce0000010000 */
.L_x_40:
[----:B------:R-:W-:Y:S05]  /*1c60*/  BSYNC.RECONVERGENT B2 ;  /* 0x0000000000027941 */ /* 0x000fea0003800200 */
.L_x_30:
[----:B------:R-:W-:Y:S02]  /*1c70*/  IMAD.MOV.U32 R6, RZ, RZ, R4 ;  /* 0x000000ffff067224 */ /* 0x000fe400078e0004 */
[----:B------:R-:W-:-:S04]  /*1c80*/  IMAD.MOV.U32 R7, RZ, RZ, 0x0 ;  /* 0x00000000ff077424 */ /* 0x000fc800078e00ff */
[----:B0-----:R-:W-:Y:S05]  /*1c90*/  RET.REL.NODEC R6 `(_Z11sobelFilterPhS_PfPdS0_S0_jj) ;  /* 0xffffffe006d87950 */ /* 0x001fea0003c3ffff */
.L_x_41:
        /* <DEDUP_REMOVED lines=14> */
.L_x_68:


//--------------------- .text._Z12medianFilterPhS_jj --------------------------
	.section	.text._Z12medianFilterPhS_jj,"ax",@progbits
	.align	128
        .global         _Z12medianFilterPhS_jj
        .type           _Z12medianFilterPhS_jj,@function
        .size           _Z12medianFilterPhS_jj,(.L_x_73 - _Z12medianFilterPhS_jj)
        .other          _Z12medianFilterPhS_jj,@"STO_CUDA_ENTRY STV_DEFAULT"
_Z12medianFilterPhS_jj:
.text._Z12medianFilterPhS_jj:
        /* <DEDUP_REMOVED lines=17> */
[----:B------:R-:W1:Y:S03]  /*0110*/  LDCU.64 UR4, c[0x0][0x358] ;  /* 0x00006b00ff0477ac */ /* 0x000e660008000a00 */
[C---:B------:R-:W-:Y:S02]  /*0120*/  VIADD R14, R0.reuse, 0xffffffff ;  /* 0xffffffff000e7836 */ /* 0x040fe40000000000 */
[----:B------:R-:W-:-:S03]  /*0130*/  VIADD R6, R0, 0x1 ;  /* 0x0000000100067836 */ /* 0x000fc60000000000 */
[----:B0-----:R-:W-:Y:S02]  /*0140*/  IADD3 R8, P1, PT, R14, UR6, RZ ;  /* 0x000000060e087c10 */ /* 0x001fe4000ff3e0ff */
[----:B------:R-:W-:-:S03]  /*0150*/  IADD3 R6, P0, PT, R6, UR6, RZ ;  /* 0x0000000606067c10 */ /* 0x000fc6000ff1e0ff */
[----:B------:R-:W-:Y:S01]  /*0160*/  IMAD.X R9, RZ, RZ, UR7, P1 ;  /* 0x00000007ff097e24 */ /* 0x000fe200088e06ff */
[----:B------:R-:W-:-:S04]  /*0170*/  IADD3.X R7, PT, PT, RZ, UR7, RZ, P0, !PT ;  /* 0x00000007ff077c10 */ /* 0x000fc800087fe4ff */
[----:B-1----:R0:W2:Y:S04]  /*0180*/  LDG.E.U8 R5, desc[UR4][R8.64] ;  /* 0x0000000408057981 */ /* 0x0020a8000c1e1100 */
[----:B------:R1:W3:Y:S01]  /*0190*/  LDG.E.U8 R4, desc[UR4][R6.64] ;  /* 0x0000000406047981 */ /* 0x0002e2000c1e1100 */
[--C-:B------:R-:W-:Y:S02]  /*01a0*/  IMAD R12, R12, R3, R3.reuse ;  /* 0x000000030c0c7224 */ /* 0x100fe400078e0203 */
[--C-:B------:R-:W-:Y:S02]  /*01b0*/  IMAD.MOV R17, RZ, RZ, -R3.reuse ;  /* 0x000000ffff117224 */ /* 0x100fe400078e0a03 */
[----:B------:R-:W-:Y:S02]  /*01c0*/  IMAD.IADD R11, R14, 0x1, R3 ;  /* 0x000000010e0b7824 */ /* 0x000fe400078e0203 */
[----:B------:R-:W-:-:S03]  /*01d0*/  IMAD R17, R17, 0x2, R12 ;  /* 0x0000000211117824 */ /* 0x000fc600078e020c */
[----:B------:R-:W-:-:S05]  /*01e0*/  IADD3 R12, P0, PT, R11, UR6, RZ ;  /* 0x000000060b0c7c10 */ /* 0x000fca000ff1e0ff */
[----:B------:R-:W-:Y:S01]  /*01f0*/  IMAD.X R13, RZ, RZ, UR7, P0 ;  /* 0x00000007ff0d7e24 */ /* 0x000fe200080e06ff */
[----:B------:R-:W-:Y:S01]  /*0200*/  SHF.R.S32.HI R2, RZ, 0x1f, R0 ;  /* 0x0000001fff027819 */ /* 0x000fe20000011400 */
[C---:B------:R-:W-:Y:S01]  /*0210*/  IMAD.IADD R16, R0.reuse, 0x1, R3 ;  /* 0x0000000100107824 */ /* 0x040fe200078e0203 */
[----:B------:R-:W-:Y:S02]  /*0220*/  IADD3 R14, P1, PT, R0, UR6, RZ ;  /* 0x00000006000e7c10 */ /* 0x000fe4000ff3e0ff */
[----:B------:R-:W4:Y:S01]  /*0230*/  LDG.E.U8 R12, desc[UR4][R12.64] ;  /* 0x000000040c0c7981 */ /* 0x000f22000c1e1100 */
[----:B------:R-:W-:Y:S02]  /*0240*/  IADD3 R17, PT, PT, R10, R17, RZ ;  /* 0x000000110a117210 */ /* 0x000fe40007ffe0ff */
[----:B------:R-:W-:Y:S02]  /*0250*/  IADD3.X R15, PT, PT, R2, UR7, RZ, P1, !PT ;  /* 0x00000007020f7c10 */ /* 0x000fe40008ffe4ff */
[----:B0-----:R-:W-:Y:S01]  /*0260*/  IADD3 R8, P0, PT, R16, UR6, RZ ;  /* 0x0000000610087c10 */ /* 0x001fe2000ff1e0ff */
[C---:B------:R-:W-:Y:S01]  /*0270*/  VIADD R10, R17.reuse, 0x1 ;  /* 0x00000001110a7836 */ /* 0x040fe20000000000 */
[C---:B-1----:R-:W-:Y:S01]  /*0280*/  IADD3 R6, P1, PT, R17.reuse, UR6, RZ ;  /* 0x0000000611067c10 */ /* 0x042fe2000ff3e0ff */
[----:B------:R-:W-:Y:S01]  /*0290*/  VIADD R17, R17, 0xffffffff ;  /* 0xffffffff11117836 */ /* 0x000fe20000000000 */
[----:B------:R0:W5:Y:S01]  /*02a0*/  LDG.E.U8 R3, desc[UR4][R14.64] ;  /* 0x000000040e037981 */ /* 0x000162000c1e1100 */
[----:B------:R-:W-:Y:S01]  /*02b0*/  IMAD.X R9, RZ, RZ, UR7, P0 ;  /* 0x00000007ff097e24 */ /* 0x000fe200080e06ff */
[----:B------:R-:W-:Y:S01]  /*02c0*/  IADD3 R10, P0, PT, R10, UR6, RZ ;  /* 0x000000060a0a7c10 */ /* 0x000fe2000ff1e0ff */
[----:B------:R-:W-:-:S02]  /*02d0*/  VIADD R11, R11, 0x2 ;  /* 0x000000020b0b7836 */ /* 0x000fc40000000000 */
[----:B------:R-:W-:Y:S01]  /*02e0*/  IMAD.X R7, RZ, RZ, UR7, P1 ;  /* 0x00000007ff077e24 */ /* 0x000fe200088e06ff */
[----:B------:R-:W5:Y:S01]  /*02f0*/  LDG.E.U8 R8, desc[UR4][R8.64] ;  /* 0x0000000408087981 */ /* 0x000f62000c1e1100 */
[----:B0-----:R-:W-:Y:S01]  /*0300*/  IADD3 R14, P1, PT, R17, UR6, RZ ;  /* 0x00000006110e7c10 */ /* 0x001fe2000ff3e0ff */
[----:B------:R-:W-:Y:S01]  /*0310*/  IMAD.MOV.U32 R20, RZ, RZ, 0x1 ;  /* 0x00000001ff147424 */ /* 0x000fe200078e00ff */
[----:B------:R-:W-:Y:S01]  /*0320*/  IADD3 R16, P2, PT, R11, UR6, RZ ;  /* 0x000000060b107c10 */ /* 0x000fe2000ff5e0ff */
[----:B------:R-:W-:Y:S01]  /*0330*/  IMAD.X R11, RZ, RZ, UR7, P0 ;  /* 0x00000007ff0b7e24 */ /* 0x000fe200080e06ff */
[----:B------:R-:W-:Y:S01]  /*0340*/  IADD3.X R15, PT, PT, RZ, UR7, RZ, P1, !PT ;  /* 0x00000007ff0f7c10 */ /* 0x000fe20008ffe4ff */
[----:B------:R-:W-:Y:S01]  /*0350*/  BSSY.RECONVERGENT B0, `(.L_x_42) ;  /* 0x0000020000007945 */ /* 0x000fe20003800200 */
[----:B------:R-:W5:Y:S04]  /*0360*/  LDG.E.U8 R7, desc[UR4][R6.64] ;  /* 0x0000000406077981 */ /* 0x000f68000c1e1100 */
[----:B------:R-:W5:Y:S04]  /*0370*/  LDG.E.U8 R10, desc[UR4][R10.64] ;  /* 0x000000040a0a7981 */ /* 0x000f68000c1e1100 */
[----:B------:R-:W5:Y:S01]  /*0380*/  LDG.E.U8 R15, desc[UR4][R14.64] ;  /* 0x000000040e0f7981 */ /* 0x000f62000c1e1100 */
[----:B------:R-:W-:-:S05]  /*0390*/  IMAD.X R17, RZ, RZ, UR7, P2 ;  /* 0x00000007ff117e24 */ /* 0x000fca00090e06ff */
[----:B------:R0:W5:Y:S02]  /*03a0*/  LDG.E.U8 R13, desc[UR4][R16.64] ;  /* 0x00000004100d7981 */ /* 0x000164000c1e1100 */
[----:B0-----:R-:W-:Y:S01]  /*03b0*/  IMAD.MOV.U32 R16, RZ, RZ, 0x2 ;  /* 0x00000002ff107424 */ /* 0x001fe200078e00ff */
[----:B--2---:R-:W-:Y:S02]  /*03c0*/  I2FP.F32.U32 R19, R5 ;  /* 0x0000000500137245 */ /* 0x004fe40000201000 */
[----:B---3--:R-:W-:-:S04]  /*03d0*/  I2FP.F32.U32 R18, R4 ;  /* 0x0000000400127245 */ /* 0x008fc80000201000 */
[----:B------:R-:W-:-:S13]  /*03e0*/  FSETP.GEU.AND P0, PT, R19, R18, PT ;  /* 0x000000121300720b */ /* 0x000fda0003f0e000 */
[----:B------:R-:W-:-:S04]  /*03f0*/  @!P0 IMAD.MOV.U32 R20, RZ, RZ, RZ ;  /* 0x000000ffff148224 */ /* 0x000fc800078e00ff */
[----:B------:R-:W-:-:S05]  /*0400*/  IMAD.SHL.U32 R20, R20, 0x4, RZ ;  /* 0x0000000414147824 */ /* 0x000fca00078e00ff */
[C---:B------:R-:W-:Y:S01]  /*0410*/  ISETP.EQ.AND P1, PT, R20.reuse, 0x4, PT ;  /* 0x000000041400780c */ /* 0x040fe20003f22270 */
[----:B------:R-:W-:Y:S01]  /*0420*/  IMAD.MOV.U32 R4, RZ, RZ, R19 ;  /* 0x000000ffff047224 */ /* 0x000fe200078e0013 */
[----:B----4-:R-:W-:Y:S01]  /*0430*/  I2FP.F32.U32 R12, R12 ;  /* 0x0000000c000c7245 */ /* 0x010fe20000201000 */
[----:B------:R-:W-:Y:S01]  /*0440*/  @!P0 IMAD.MOV.U32 R4, RZ, RZ, R18 ;  /* 0x000000ffff048224 */ /* 0x000fe200078e0012 */
[C---:B------:R-:W-:Y:S02]  /*0450*/  ISETP.EQ.AND P2, PT, R20.reuse, RZ, PT ;  /* 0x000000ff1400720c */ /* 0x040fe40003f42270 */
[----:B------:R-:W-:-:S07]  /*0460*/  ISETP.EQ.AND P3, PT, R20, 0x8, PT ;  /* 0x000000081400780c */ /* 0x000fce0003f62270 */
[----:B------:R-:W-:-:S04]  /*0470*/  @P1 MOV R4, R19 ;  /* 0x0000001300041202 */ /* 0x000fc80000000f00 */
[----:B------:R-:W-:Y:S01]  /*0480*/  FSETP.GT.AND P0, PT, R4, R12, PT ;  /* 0x0000000c0400720b */ /* 0x000fe20003f04000 */
[----:B------:R-:W-:Y:S01]  /*0490*/  IMAD.MOV.U32 R5, RZ, RZ, R18 ;  /* 0x000000ffff057224 */ /* 0x000fe200078e0012 */
[C---:B------:R-:W-:Y:S01]  /*04a0*/  ISETP.EQ.AND P6, PT, R20.reuse, 0xc, PT ;  /* 0x0000000c1400780c */ /* 0x040fe20003fc2270 */
[----:B------:R-:W-:Y:S01]  /*04b0*/  IMAD.MOV.U32 R6, RZ, RZ, R12 ;  /* 0x000000ffff067224 */ /* 0x000fe200078e000c */
[----:B------:R-:W-:Y:S01]  /*04c0*/  ISETP.EQ.AND P1, PT, R20, 0x14, PT ;  /* 0x000000141400780c */ /* 0x000fe20003f22270 */
[--C-:B------:R-:W-:Y:S02]  /*04d0*/  @P2 IMAD.MOV.U32 R5, RZ, RZ, R19.reuse ;  /* 0x000000ffff052224 */ /* 0x100fe400078e0013 */
[----:B------:R-:W-:-:S06]  /*04e0*/  @P3 IMAD.MOV.U32 R6, RZ, RZ, R19 ;  /* 0x000000ffff063224 */ /* 0x000fcc00078e0013 */
[----:B------:R-:W-:Y:S05]  /*04f0*/  @!P0 BRA `(.L_x_43) ;  /* 0x0000000000148947 */ /* 0x000fea0003800000 */
[----:B------:R-:W-:Y:S01]  /*0500*/  FSETP.GT.AND P0, PT, R5, R12, PT ;  /* 0x0000000c0500720b */ /* 0x000fe20003f04000 */
[----:B------:R-:W-:Y:S01]  /*0510*/  IMAD.MOV.U32 R16, RZ, RZ, 0x1 ;  /* 0x00000001ff107424 */ /* 0x000fe200078e00ff */
[----:B------:R-:W-:-:S11]  /*0520*/  MOV R6, R4 ;  /* 0x0000000400067202 */ /* 0x000fd60000000f00 */
[----:B------:R-:W-:Y:S02]  /*0530*/  @P0 IMAD.MOV.U32 R4, RZ, RZ, R5 ;  /* 0x000000ffff040224 */ /* 0x000fe400078e0005 */
[----:B------:R-:W-:-:S07]  /*0540*/  @P0 IMAD.MOV.U32 R16, RZ, RZ, RZ ;  /* 0x000000ffff100224 */ /* 0x000fce00078e00ff */
.L_x_43:
[----:B------:R-:W-:Y:S05]  /*0550*/  BSYNC.RECONVERGENT B0 ;  /* 0x0000000000007941 */ /* 0x000fea0003800200 */
.L_x_42:
[----:B------:R-:W-:Y:S01]  /*0560*/  IMAD.SHL.U32 R16, R16, 0x4, RZ ;  /* 0x0000000410107824 */ /* 0x000fe200078e00ff */
[----:B-----5:R-:W-:Y:S01]  /*0570*/  I2FP.F32.U32 R9, R10 ;  /* 0x0000000a00097245 */ /* 0x020fe20000201000 */
[----:B------:R-:W-:Y:S01]  /*0580*/  @P6 IMAD.MOV.U32 R9, RZ, RZ, R19 ;  /* 0x000000ffff096224 */ /* 0x000fe200078e0013 */
[----:B------:R-:W-:Y:S01]  /*0590*/  ISETP.EQ.AND P6, PT, R20, 0x10, PT ;  /* 0x000000101400780c */ /* 0x000fe20003fc2270 */
[----:B------:R-:W-:Y:S01]  /*05a0*/  BSSY.RECONVERGENT B0, `(.L_x_44) ;  /* 0x0000022000007945 */ /* 0x000fe20003800200 */
[C---:B------:R-:W-:Y:S01]  /*05b0*/  ISETP.EQ.AND P3, PT, R16.reuse, 0x8, PT ;  /* 0x000000081000780c */ /* 0x040fe20003f62270 */
[----:B------:R-:W-:Y:S01]  /*05c0*/  IMAD.MOV.U32 R10, RZ, RZ, 0x3 ;  /* 0x00000003ff0a7424 */ /* 0x000fe200078e00ff */
[C---:B------:R-:W-:Y:S02]  /*05d0*/  ISETP.EQ.AND P5, PT, R16.reuse, 0xc, PT ;  /* 0x0000000c1000780c */ /* 0x040fe40003fa2270 */
[----:B------:R-:W-:Y:S02]  /*05e0*/  P2R R17, PR, RZ, 0x40 ;  /* 0x00000040ff117803 */ /* 0x000fe40000000000 */
[----:B------:R-:W-:-:S02]  /*05f0*/  ISETP.EQ.AND P2, PT, R16, RZ, PT ;  /* 0x000000ff1000720c */ /* 0x000fc40003f42270 */
[----:B------:R-:W-:Y:S02]  /*0600*/  ISETP.EQ.AND P4, PT, R16, 0x4, PT ;  /* 0x000000041000780c */ /* 0x000fe40003f82270 */
[----:B------:R-:W-:Y:S02]  /*0610*/  I2FP.F32.U32 R14, R8 ;  /* 0x00000008000e7245 */ /* 0x000fe40000201000 */
[----:B------:R-:W-:Y:S01]  /*0620*/  I2FP.F32.U32 R8, R7 ;  /* 0x0000000700087245 */ /* 0x000fe20000201000 */
[--C-:B------:R-:W-:Y:S01]  /*0630*/  @P3 IMAD.MOV.U32 R6, RZ, RZ, R12.reuse ;  /* 0x000000ffff063224 */ /* 0x100fe200078e000c */
[----:B------:R-:W-:Y:S01]  /*0640*/  I2FP.F32.U32 R11, R15 ;  /* 0x0000000f000b7245 */ /* 0x000fe20000201000 */
[--C-:B------:R-:W-:Y:S01]  /*0650*/  @P5 IMAD.MOV.U32 R9, RZ, RZ, R12.reuse ;  /* 0x000000ffff095224 */ /* 0x100fe200078e000c */
[C---:B------:R-:W-:Y:S01]  /*0660*/  ISETP.EQ.AND P0, PT, R20.reuse, 0x18, PT ;  /* 0x000000181400780c */ /* 0x040fe20003f02270 */
[----:B------:R-:W-:Y:S01]  /*0670*/  @P1 IMAD.MOV.U32 R8, RZ, RZ, R19 ;  /* 0x000000ffff081224 */ /* 0x000fe200078e0013 */
[----:B------:R-:W-:Y:S01]  /*0680*/  ISETP.EQ.AND P1, PT, R20, 0x1c, PT ;  /* 0x0000001c1400780c */ /* 0x000fe20003f22270 */
[--C-:B------:R-:W-:Y:S01]  /*0690*/  @P2 IMAD.MOV.U32 R5, RZ, RZ, R12.reuse ;  /* 0x000000ffff052224 */ /* 0x100fe200078e000c */
[----:B------:R-:W-:Y:S01]  /*06a0*/  FSETP.GEU.AND P6, PT, R9, R6, PT ;  /* 0x000000060900720b */ /* 0x000fe20003fce000 */
[----:B------:R-:W-:Y:S01]  /*06b0*/  @P4 IMAD.MOV.U32 R4, RZ, RZ, R12 ;  /* 0x000000ffff044224 */ /* 0x000fe200078e000c */
[----:B------:R-:W-:Y:S01]  /*06c0*/  MOV R7, R14 ;  /* 0x0000000e00077202 */ /* 0x000fe20000000f00 */
[----:B------:R-:W-:Y:S01]  /*06d0*/  IMAD.MOV.U32 R15, RZ, RZ, R9 ;  /* 0x000000ffff0f7224 */ /* 0x000fe200078e0009 */
[----:B------:R-:W-:-:S02]  /*06e0*/  ISETP.EQ.AND P2, PT, R16, 0x10, PT ;  /* 0x000000101000780c */ /* 0x000fc40003f42270 */
[C---:B------:R-:W-:Y:S02]  /*06f0*/  ISETP.EQ.AND P3, PT, R16.reuse, 0x14, PT ;  /* 0x000000141000780c */ /* 0x040fe40003f62270 */
[C---:B------:R-:W-:Y:S02]  /*0700*/  ISETP.EQ.AND P4, PT, R16.reuse, 0x18, PT ;  /* 0x000000181000780c */ /* 0x040fe40003f82270 */
[----:B------:R-:W-:-:S03]  /*0710*/  ISETP.EQ.AND P5, PT, R16, 0x1c, PT ;  /* 0x0000001c1000780c */ /* 0x000fc60003fa2270 */
[----:B------:R-:W-:Y:S10]  /*0720*/  @P6 BRA `(.L_x_45) ;  /* 0x0000000000246947 */ /* 0x000ff40003800000 */
[----:B------:R-:W-:Y:S01]  /*0730*/  FSETP.GEU.AND P6, PT, R15, R4, PT ;  /* 0x000000040f00720b */ /* 0x000fe20003fce000 */
[----:B------:R-:W-:Y:S02]  /*0740*/  HFMA2 R10, -RZ, RZ, 0, 1.1920928955078125e-07 ;  /* 0x00000002ff0a7431 */ /* 0x000fe400000001ff */
[----:B------:R-:W-:-:S10]  /*0750*/  IMAD.MOV.U32 R9, RZ, RZ, R6 ;  /* 0x000000ffff097224 */ /* 0x000fd400078e0006 */
[----:B------:R-:W-:Y:S05]  /*0760*/  @P6 BRA `(.L_x_45) ;  /* 0x0000000000146947 */ /* 0x000fea0003800000 */
[----:B------:R-:W-:Y:S01]  /*0770*/  FSETP.GEU.AND P6, PT, R15, R5, PT ;  /* 0x000000050f00720b */ /* 0x000fe20003fce000 */
[----:B------:R-:W-:Y:S02]  /*0780*/  IMAD.MOV.U32 R6, RZ, RZ, R4 ;  /* 0x000000ffff067224 */ /* 0x000fe400078e0004 */
[----:B------:R-:W-:-:S10]  /*0790*/  IMAD.MOV.U32 R10, RZ, RZ, 0x1 ;  /* 0x00000001ff0a7424 */ /* 0x000fd400078e00ff */
[----:B------:R-:W-:Y:S02]  /*07a0*/  @!P6 IMAD.MOV.U32 R4, RZ, RZ, R5 ;  /* 0x000000ffff04e224 */ /* 0x000fe400078e0005 */
[----:B------:R-:W-:-:S07]  /*07b0*/  @!P6 IMAD.MOV.U32 R10, RZ, RZ, RZ ;  /* 0x000000ffff0ae224 */ /* 0x000fce00078e00ff */
.L_x_45:
[----:B------:R-:W-:Y:S05]  /*07c0*/  BSYNC.RECONVERGENT B0 ;  /* 0x0000000000007941 */ /* 0x000fea0003800200 */
.L_x_44:
[----:B------:R-:W-:Y:S01]  /*07d0*/  IMAD.SHL.U32 R10, R10, 0x4, RZ ;  /* 0x000000040a0a7824 */ /* 0x000fe200078e00ff */
[----:B------:R-:W-:Y:S01]  /*07e0*/  I2FP.F32.U32 R13, R13 ;  /* 0x0000000d000d7245 */ /* 0x000fe20000201000 */
[----:B------:R-:W-:Y:S01]  /*07f0*/  @P1 IMAD.MOV.U32 R13, RZ, RZ, R19 ;  /* 0x000000ffff0d1224 */ /* 0x000fe200078e0013 */
[----:B------:R-:W-:Y:S01]  /*0800*/  ISETP.NE.AND P6, PT, R17, RZ, PT ;  /* 0x000000ff1100720c */ /* 0x000fe20003fc5270 */
[--C-:B------:R-:W-:Y:S01]  /*0810*/  @P3 IMAD.MOV.U32 R8, RZ, RZ, R12.reuse ;  /* 0x000000ffff083224 */ /* 0x100fe200078e000c */
[C---:B------:R-:W-:Y:S01]  /*0820*/  ISETP.EQ.AND P1, PT, R10.reuse, 0xc, PT ;  /* 0x0000000c0a00780c */ /* 0x040fe20003f22270 */
[--C-:B------:R-:W-:Y:S01]  /*0830*/  @P5 IMAD.MOV.U32 R13, RZ, RZ, R12.reuse ;  /* 0x000000ffff0d5224 */ /* 0x100fe200078e000c */
[----:B------:R-:W-:Y:S01]  /*0840*/  @P0 MOV R11, R19 ;  /* 0x00000013000b0202 */ /* 0x000fe20000000f00 */
[----:B------:R-:W-:Y:S01]  /*0850*/  @P4 IMAD.MOV.U32 R11, RZ, RZ, R12 ;  /* 0x000000ffff0b4224 */ /* 0x000fe200078e000c */
[C---:B------:R-:W-:Y:S01]  /*0860*/  ISETP.EQ.AND P0, PT, R10.reuse, RZ, PT ;  /* 0x000000ff0a00720c */ /* 0x040fe20003f02270 */
[----:B------:R-:W-:Y:S01]  /*0870*/  BSSY.RECONVERGENT B0, `(.L_x_46) ;  /* 0x0000022000007945 */ /* 0x000fe20003800200 */
[----:B------:R-:W-:-:S02]  /*0880*/  ISETP.EQ.AND P5, PT, R10, 0x8, PT ;  /* 0x000000080a00780c */ /* 0x000fc40003fa2270 */
[C---:B------:R-:W-:Y:S02]  /*0890*/  ISETP.EQ.AND P4, PT, R10.reuse, 0x14, PT ;  /* 0x000000140a00780c */ /* 0x040fe40003f82270 */
[C---:B------:R-:W-:Y:S01]  /*08a0*/  ISETP.EQ.AND P3, PT, R10.reuse, 0x18, PT ;  /* 0x000000180a00780c */ /* 0x040fe20003f62270 */
[----:B------:R-:W-:Y:S01]  /*08b0*/  @P6 IMAD.MOV.U32 R7, RZ, RZ, R19 ;  /* 0x000000ffff076224 */ /* 0x000fe200078e0013 */
[C---:B------:R-:W-:Y:S01]  /*08c0*/  ISETP.EQ.AND P6, PT, R10.reuse, 0x4, PT ;  /* 0x000000040a00780c */ /* 0x040fe20003fc2270 */
[--C-:B------:R-:W-:Y:S02]  /*08d0*/  @P1 IMAD.MOV.U32 R9, RZ, RZ, R15.reuse ;  /* 0x000000ffff091224 */ /* 0x100fe400078e000f */
[----:B------:R-:W-:Y:S01]  /*08e0*/  @P2 IMAD.MOV.U32 R7, RZ, RZ, R12 ;  /* 0x000000ffff072224 */ /* 0x000fe200078e000c */
[C---:B------:R-:W-:Y:S01]  /*08f0*/  ISETP.EQ.AND P2, PT, R10.reuse, 0x10, PT ;  /* 0x000000100a00780c */ /* 0x040fe20003f42270 */
[----:B------:R-:W-:Y:S01]  /*0900*/  IMAD.MOV.U32 R12, RZ, RZ, 0x4 ;  /* 0x00000004ff0c7424 */ /* 0x000fe200078e00ff */
[----:B------:R-:W-:Y:S01]  /*0910*/  FSETP.GT.AND P1, PT, R9, R14, PT ;  /* 0x0000000e0900720b */ /* 0x000fe20003f24000 */
[--C-:B------:R-:W-:Y:S01]  /*0920*/  @P5 IMAD.MOV.U32 R6, RZ, RZ, R15.reuse ;  /* 0x000000ffff065224 */ /* 0x100fe200078e000f */
[----:B------:R-:W-:Y:S01]  /*0930*/  @P0 MOV R5, R15 ;  /* 0x0000000f00050202 */ /* 0x000fe20000000f00 */
[----:B------:R-:W-:Y:S01]  /*0940*/  @P4 IMAD.MOV.U32 R8, RZ, RZ, R15 ;  /* 0x000000ffff084224 */ /* 0x000fe200078e000f */
[----:B------:R-:W-:-:S02]  /*0950*/  ISETP.EQ.AND P0, PT, R10, 0x1c, PT ;  /* 0x0000001c0a00780c */ /* 0x000fc40003f02270 */
[----:B------:R-:W-:Y:S01]  /*0960*/  @P3 MOV R11, R15 ;  /* 0x0000000f000b3202 */ /* 0x000fe20000000f00 */
[----:B------:R-:W-:Y:S01]  /*0970*/  @P6 IMAD.MOV.U32 R4, RZ, RZ, R15 ;  /* 0x000000ffff046224 */ /* 0x000fe200078e000f */
[----:B------:R-:W-:-:S03]  /*0980*/  I2FP.F32.U32 R10, R3 ;  /* 0x00000003000a7245 */ /* 0x000fc60000201000 */
[----:B------:R-:W-:-:S06]  /*0990*/  @P2 IMAD.MOV.U32 R7, RZ, RZ, R15 ;  /* 0x000000ffff072224 */ /* 0x000fcc00078e000f */
[----:B------:R-:W-:Y:S01]  /*09a0*/  @P0 IMAD.MOV.U32 R13, RZ, RZ, R15 ;  /* 0x000000ffff0d0224 */ /* 0x000fe200078e000f */
[----:B------:R-:W-:Y:S06]  /*09b0*/  @!P1 BRA `(.L_x_47) ;  /* 0x0000000000349947 */ /* 0x000fec0003800000 */
[----:B------:R-:W-:Y:S01]  /*09c0*/  FSETP.GT.AND P0, PT, R6, R14, PT ;  /* 0x0000000e0600720b */ /* 0x000fe20003f04000 */
[----:B------:R-:W-:Y:S02]  /*09d0*/  IMAD.MOV.U32 R7, RZ, RZ, R9 ;  /* 0x000000ffff077224 */ /* 0x000fe400078e0009 */
[----:B------:R-:W-:-:S10]  /*09e0*/  IMAD.MOV.U32 R12, RZ, RZ, 0x3 ;  /* 0x00000003ff0c7424 */ /* 0x000fd400078e00ff */
[----:B------:R-:W-:Y:S05]  /*09f0*/  @!P0 BRA `(.L_x_47) ;  /* 0x0000000000248947 */ /* 0x000fea0003800000 */
[----:B------:R-:W-:Y:S01]  /*0a00*/  FSETP.GT.AND P0, PT, R4, R14, PT ;  /* 0x0000000e0400720b */ /* 0x000fe20003f04000 */
[----:B------:R-:W-:Y:S02]  /*0a10*/  HFMA2 R12, -RZ, RZ, 0, 1.1920928955078125e-07 ;  /* 0x00000002ff0c7431 */ /* 0x000fe400000001ff */
[----:B------:R-:W-:-:S10]  /*0a20*/  IMAD.MOV.U32 R9, RZ, RZ, R6 ;  /* 0x000000ffff097224 */ /* 0x000fd400078e0006 */
[----:B------:R-:W-:Y:S05]  /*0a30*/  @!P0 BRA `(.L_x_47) ;  /* 0x0000000000148947 */ /* 0x000fea0003800000 */
[----:B------:R-:W-:Y:S01]  /*0a40*/  FSETP.GT.AND P0, PT, R5, R14, PT ;  /* 0x0000000e0500720b */ /* 0x000fe20003f04000 */
[----:B------:R-:W-:Y:S02]  /*0a50*/  IMAD.MOV.U32 R12, RZ, RZ, 0x1 ;  /* 0x00000001ff0c7424 */ /* 0x000fe400078e00ff */
[----:B------:R-:W-:-:S10]  /*0a60*/  IMAD.MOV.U32 R6, RZ, RZ, R4 ;  /* 0x000000ffff067224 */ /* 0x000fd400078e0004 */
[----:B------:R-:W-:Y:S02]  /*0a70*/  @P0 IMAD.MOV.U32 R4, RZ, RZ, R5 ;  /* 0x000000ffff040224 */ /* 0x000fe400078e0005 */
[----:B------:R-:W-:-:S07]  /*0a80*/  @P0 IMAD.MOV.U32 R12, RZ, RZ, RZ ;  /* 0x000000ffff0c0224 */ /* 0x000fce00078e00ff */
.L_x_47:
[----:B------:R-:W-:Y:S05]  /*0a90*/  BSYNC.RECONVERGENT B0 ;  /* 0x0000000000007941 */ /* 0x000fea0003800200 */
.L_x_46:
[----:B------:R-:W-:Y:S01]  /*0aa0*/  IMAD.SHL.U32 R3, R12, 0x4, RZ ;  /* 0x000000040c037824 */ /* 0x000fe200078e00ff */
[----:B------:R-:W-:Y:S04]  /*0ab0*/  BSSY.RECONVERGENT B0, `(.L_x_48) ;  /* 0x0000026000007945 */ /* 0x000fe80003800200 */
[C---:B------:R-:W-:Y:S02]  /*0ac0*/  ISETP.EQ.AND P4, PT, R3.reuse, 0x14, PT ;  /* 0x000000140300780c */ /* 0x040fe40003f82270 */
[C---:B------:R-:W-:Y:S02]  /*0ad0*/  ISETP.EQ.AND P0, PT, R3.reuse, 0x10, PT ;  /* 0x000000100300780c */ /* 0x040fe40003f02270 */
[C---:B------:R-:W-:Y:S02]  /*0ae0*/  ISETP.EQ.AND P5, PT, R3.reuse, RZ, PT ;  /* 0x000000ff0300720c */ /* 0x040fe40003fa2270 */
[----:B------:R-:W-:-:S02]  /*0af0*/  ISETP.EQ.AND P6, PT, R3, 0x4, PT ;  /* 0x000000040300780c */ /* 0x000fc40003fc2270 */
[C---:B------:R-:W-:Y:S02]  /*0b00*/  ISETP.EQ.AND P3, PT, R3.reuse, 0x8, PT ;  /* 0x000000080300780c */ /* 0x040fe40003f62270 */
[C---:B------:R-:W-:Y:S02]  /*0b10*/  ISETP.EQ.AND P2, PT, R3.reuse, 0xc, PT ;  /* 0x0000000c0300780c */ /* 0x040fe40003f42270 */
[C---:B------:R-:W-:Y:S01]  /*0b20*/  ISETP.EQ.AND P1, PT, R3.reuse, 0x18, PT ;  /* 0x000000180300780c */ /* 0x040fe20003f22270 */
[--C-:B------:R-:W-:Y:S02]  /*0b30*/  @P4 IMAD.MOV.U32 R8, RZ, RZ, R14.reuse ;  /* 0x000000ffff084224 */ /* 0x100fe400078e000e */
[----:B------:R-:W-:Y:S02]  /*0b40*/  @P0 MOV R7, R14 ;  /* 0x0000000e00070202 */ /* 0x000fe40000000f00 */
[----:B------:R-:W-:Y:S01]  /*0b50*/  ISETP.EQ.AND P0, PT, R3, 0x1c, PT ;  /* 0x0000001c0300780c */ /* 0x000fe20003f02270 */
[--C-:B------:R-:W-:Y:S01]  /*0b60*/  @P5 IMAD.MOV.U32 R5, RZ, RZ, R14.reuse ;  /* 0x000000ffff055224 */ /* 0x100fe200078e000e */
[----:B------:R-:W-:Y:S01]  /*0b70*/  FSETP.GEU.AND P4, PT, R8, R7, PT ;  /* 0x000000070800720b */ /* 0x000fe20003f8e000 */
[----:B------:R-:W-:-:S02]  /*0b80*/  @P6 IMAD.MOV.U32 R4, RZ, RZ, R14 ;  /* 0x000000ffff046224 */ /* 0x000fc400078e000e */
[--C-:B------:R-:W-:Y:S02]  /*0b90*/  @P3 IMAD.MOV.U32 R6, RZ, RZ, R14.reuse ;  /* 0x000000ffff063224 */ /* 0x100fe400078e000e */
[----:B------:R-:W-:Y:S01]  /*0ba0*/  @P2 IMAD.MOV.U32 R9, RZ, RZ, R14 ;  /* 0x000000ffff092224 */ /* 0x000fe200078e000e */
[----:B------:R-:W-:Y:S01]  /*0bb0*/  @P1 MOV R11, R14 ;  /* 0x0000000e000b1202 */ /* 0x000fe20000000f00 */
[----:B------:R-:W-:Y:S02]  /*0bc0*/  IMAD.MOV.U32 R3, RZ, RZ, 0x5 ;  /* 0x00000005ff037424 */ /* 0x000fe400078e00ff */
[----:B------:R-:W-:Y:S02]  /*0bd0*/  IMAD.MOV.U32 R12, RZ, RZ, R8 ;  /* 0x000000ffff0c7224 */ /* 0x000fe400078e0008 */
[----:B------:R-:W-:Y:S02]  /*0be0*/  @P0 IMAD.MOV.U32 R13, RZ, RZ, R14 ;  /* 0x000000ffff0d0224 */ /* 0x000fe400078e000e */
[----:B------:R-:W-:Y:S05]  /*0bf0*/  @P4 BRA `(.L_x_49) ;  /* 0x0000000000444947 */ /* 0x000fea0003800000 */
[----:B------:R-:W-:Y:S01]  /*0c00*/  FSETP.GEU.AND P0, PT, R12, R9, PT ;  /* 0x000000090c00720b */ /* 0x000fe20003f0e000 */
[----:B------:R-:W-:Y:S02]  /*0c10*/  IMAD.MOV.U32 R8, RZ, RZ, R7 ;  /* 0x000000ffff087224 */ /* 0x000fe400078e0007 */
[----:B------:R-:W-:-:S10]  /*0c20*/  IMAD.MOV.U32 R3, RZ, RZ, 0x4 ;  /* 0x00000004ff037424 */ /* 0x000fd400078e00ff */
[----:B------:R-:W-:Y:S05]  /*0c30*/  @P0 BRA `(.L_x_49) ;  /* 0x0000000000340947 */ /* 0x000fea0003800000 */
[----:B------:R-:W-:Y:S01]  /*0c40*/  FSETP.GEU.AND P0, PT, R12, R6, PT ;  /* 0x000000060c00720b */ /* 0x000fe20003f0e000 */
[----:B------:R-:W-:Y:S01]  /*0c50*/  IMAD.MOV.U32 R3, RZ, RZ, 0x3 ;  /* 0x00000003ff037424 */ /* 0x000fe200078e00ff */
[----:B------:R-:W-:-:S11]  /*0c60*/  MOV R7, R9 ;  /* 0x0000000900077202 */ /* 0x000fd60000000f00 */
[----:B------:R-:W-:Y:S05]  /*0c70*/  @P0 BRA `(.L_x_49) ;  /* 0x0000000000240947 */ /* 0x000fea0003800000 */
[----:B------:R-:W-:Y:S01]  /*0c80*/  FSETP.GEU.AND P0, PT, R12, R4, PT ;  /* 0x000000040c00720b */ /* 0x000fe20003f0e000 */
[----:B------:R-:W-:Y:S02]  /*0c90*/  IMAD.MOV.U32 R9, RZ, RZ, R6 ;  /* 0x000000ffff097224 */ /* 0x000fe400078e0006 */
[----:B------:R-:W-:-:S10]  /*0ca0*/  IMAD.MOV.U32 R3, RZ, RZ, 0x2 ;  /* 0x00000002ff037424 */ /* 0x000fd400078e00ff */
[----:B------:R-:W-:Y:S05]  /*0cb0*/  @P0 BRA `(.L_x_49) ;  /* 0x0000000000140947 */ /* 0x000fea0003800000 */
[----:B------:R-:W-:Y:S01]  /*0cc0*/  FSETP.GEU.AND P0, PT, R12, R5, PT ;  /* 0x000000050c00720b */ /* 0x000fe20003f0e000 */
[----:B------:R-:W-:Y:S02]  /*0cd0*/  IMAD.MOV.U32 R3, RZ, RZ, 0x1 ;  /* 0x00000001ff037424 */ /* 0x000fe400078e00ff */
[----:B------:R-:W-:-:S10]  /*0ce0*/  IMAD.MOV.U32 R6, RZ, RZ, R4 ;  /* 0x000000ffff067224 */ /* 0x000fd400078e0004 */
[----:B------:R-:W-:Y:S01]  /*0cf0*/  @!P0 MOV R4, R5 ;  /* 0x0000000500048202 */ /* 0x000fe20000000f00 */
[----:B------:R-:W-:-:S07]  /*0d00*/  @!P0 IMAD.MOV.U32 R3, RZ, RZ, RZ ;  /* 0x000000ffff038224 */ /* 0x000fce00078e00ff */
.L_x_49:
[----:B------:R-:W-:Y:S05]  /*0d10*/  BSYNC.RECONVERGENT B0 ;  /* 0x0000000000007941 */ /* 0x000fea0003800200 */
.L_x_48:
        /* <DEDUP_REMOVED lines=9> */
[--C-:B------:R-:W-:Y:S01]  /*0db0*/  @P0 IMAD.MOV.U32 R8, RZ, RZ, R12.reuse ;  /* 0x000000ffff080224 */ /* 0x100fe200078e000c */
[----:B------:R-:W-:Y:S01]  /*0dc0*/  ISETP.EQ.AND P0, PT, R3, 0x1c, PT ;  /* 0x0000001c0300780c */ /* 0x000fe20003f02270 */
[--C-:B------:R-:W-:Y:S02]  /*0dd0*/  @P4 IMAD.MOV.U32 R11, RZ, RZ, R12.reuse ;  /* 0x000000ffff0b4224 */ /* 0x100fe400078e000c */
[--C-:B------:R-:W-:Y:S02]  /*0de0*/  @P5 IMAD.MOV.U32 R5, RZ, RZ, R12.reuse ;  /* 0x000000ffff055224 */ /* 0x100fe400078e000c */
[----:B------:R-:W-:Y:S01]  /*0df0*/  @P6 MOV R4, R12 ;  /* 0x0000000c00046202 */ /* 0x000fe20000000f00 */
[----:B------:R-:W-:Y:S01]  /*0e00*/  IMAD.MOV.U32 R3, RZ, RZ, 0x6 ;  /* 0x00000006ff037424 */ /* 0x000fe200078e00ff */
[----:B------:R-:W-:Y:S01]  /*0e10*/  FSETP.GEU.AND P4, PT, R11, R8, PT ;  /* 0x000000080b00720b */ /* 0x000fe20003f8e000 */
[----:B------:R-:W-:-:S02]  /*0e20*/  @P3 IMAD.MOV.U32 R6, RZ, RZ, R12 ;  /* 0x000000ffff063224 */ /* 0x000fc400078e000c */
[--C-:B------:R-:W-:Y:S02]  /*0e30*/  @P2 IMAD.MOV.U32 R9, RZ, RZ, R12.reuse ;  /* 0x000000ffff092224 */ /* 0x100fe400078e000c */
[--C-:B------:R-:W-:Y:S02]  /*0e40*/  @P1 IMAD.MOV.U32 R7, RZ, RZ, R12.reuse ;  /* 0x000000ffff071224 */ /* 0x100fe400078e000c */
[----:B------:R-:W-:Y:S01]  /*0e50*/  @P0 IMAD.MOV.U32 R13, RZ, RZ, R12 ;  /* 0x000000ffff0d0224 */ /* 0x000fe200078e000c */
[----:B------:R-:W-:-:S05]  /*0e60*/  MOV R12, R11 ;  /* 0x0000000b000c7202 */ /* 0x000fca0000000f00 */
[----:B------:R-:W-:Y:S05]  /*0e70*/  @P4 BRA `(.L_x_51) ;  /* 0x0000000000544947 */ /* 0x000fea0003800000 */
[----:B------:R-:W-:Y:S01]  /*0e80*/  FSETP.GEU.AND P0, PT, R12, R7, PT ;  /* 0x000000070c00720b */ /* 0x000fe20003f0e000 */
[----:B------:R-:W-:Y:S02]  /*0e90*/  IMAD.MOV.U32 R11, RZ, RZ, R8 ;  /* 0x000000ffff0b7224 */ /* 0x000fe400078e0008 */
[----:B------:R-:W-:-:S10]  /*0ea0*/  IMAD.MOV.U32 R3, RZ, RZ, 0x5 ;  /* 0x00000005ff037424 */ /* 0x000fd400078e00ff */
[----:B------:R-:W-:Y:S05]  /*0eb0*/  @P0 BRA `(.L_x_51) ;  /* 0x0000000000440947 */ /* 0x000fea0003800000 */
[----:B------:R-:W-:Y:S01]  /*0ec0*/  FSETP.GEU.AND P0, PT, R12, R9, PT ;  /* 0x000000090c00720b */ /* 0x000fe20003f0e000 */
[----:B------:R-:W-:Y:S02]  /*0ed0*/  IMAD.MOV.U32 R8, RZ, RZ, R7 ;  /* 0x000000ffff087224 */ /* 0x000fe400078e0007 */
[----:B------:R-:W-:-:S10]  /*0ee0*/  IMAD.MOV.U32 R3, RZ, RZ, 0x4 ;  /* 0x00000004ff037424 */ /* 0x000fd400078e00ff */
[----:B------:R-:W-:Y:S05]  /*0ef0*/  @P0 BRA `(.L_x_51) ;  /* 0x0000000000340947 */ /* 0x000fea0003800000 */
[----:B------:R-:W-:Y:S01]  /*0f00*/  FSETP.GEU.AND P0, PT, R12, R6, PT ;  /* 0x000000060c00720b */ /* 0x000fe20003f0e000 */
[----:B------:R-:W-:Y:S02]  /*0f10*/  HFMA2 R3, -RZ, RZ, 0, 1.78813934326171875e-07 ;  /* 0x00000003ff037431 */ /* 0x000fe400000001ff */
[----:B------:R-:W-:-:S10]  /*0f20*/  IMAD.MOV.U32 R7, RZ, RZ, R9 ;  /* 0x000000ffff077224 */ /* 0x000fd400078e0009 */
        /* <DEDUP_REMOVED lines=8> */
[----:B------:R-:W-:Y:S01]  /*0fb0*/  @!P0 IMAD.MOV.U32 R4, RZ, RZ, R5 ;  /* 0x000000ffff048224 */ /* 0x000fe200078e0005 */
[----:B------:R-:W-:-:S07]  /*0fc0*/  @!P0 MOV R3, RZ ;  /* 0x000000ff00038202 */ /* 0x000fce0000000f00 */
.L_x_51:
[----:B------:R-:W-:Y:S05]  /*0fd0*/  BSYNC.RECONVERGENT B0 ;  /* 0x0000000000007941 */ /* 0x000fea0003800200 */
.L_x_50:
        /* <DEDUP_REMOVED lines=13> */
[--C-:B------:R-:W-:Y:S01]  /*10b0*/  @P6 IMAD.MOV.U32 R4, RZ, RZ, R12.reuse ;  /* 0x000000ffff046224 */ /* 0x100fe200078e000c */
[----:B------:R-:W-:Y:S01]  /*10c0*/  FSETP.GEU.AND P4, PT, R13, R11, PT ;  /* 0x0000000b0d00720b */ /* 0x000fe20003f8e000 */
[----:B------:R-:W-:Y:S01]  /*10d0*/  IMAD.MOV.U32 R3, RZ, RZ, 0x7 ;  /* 0x00000007ff037424 */ /* 0x000fe200078e00ff */
[----:B------:R-:W-:Y:S01]  /*10e0*/  @P3 MOV R6, R12 ;  /* 0x0000000c00063202 */ /* 0x000fe20000000f00 */
[----:B------:R-:W-:-:S02]  /*10f0*/  @P2 IMAD.MOV.U32 R9, RZ, RZ, R12 ;  /* 0x000000ffff092224 */ /* 0x000fc400078e000c */
[--C-:B------:R-:W-:Y:S02]  /*1100*/  @P1 IMAD.MOV.U32 R7, RZ, RZ, R12.reuse ;  /* 0x000000ffff071224 */ /* 0x100fe400078e000c */
[----:B------:R-:W-:Y:S02]  /*1110*/  @P0 IMAD.MOV.U32 R8, RZ, RZ, R12 ;  /* 0x000000ffff080224 */ /* 0x000fe400078e000c */
[----:B------:R-:W-:-:S04]  /*1120*/  IMAD.MOV.U32 R12, RZ, RZ, R13 ;  /* 0x000000ffff0c7224 */ /* 0x000fc800078e000d */
        /* <DEDUP_REMOVED lines=26> */
.L_x_53:
[----:B------:R-:W-:Y:S05]  /*12d0*/  BSYNC.RECONVERGENT B0 ;  /* 0x0000000000007941 */ /* 0x000fea0003800200 */
.L_x_52:
[----:B------:R-:W-:Y:S01]  /*12e0*/  IMAD.SHL.U32 R3, R3, 0x4, RZ ;  /* 0x0000000403037824 */ /* 0x000fe200078e00ff */
[----:B------:R-:W-:Y:S04]  /*12f0*/  BSSY.RECONVERGENT B0, `(.L_x_54) ;  /* 0x000002a000007945 */ /* 0x000fe80003800200 */
[C---:B------:R-:W-:Y:S02]  /*1300*/  ISETP.EQ.AND P6, PT, R3.reuse, 0x1c, PT ;  /* 0x0000001c0300780c */ /* 0x040fe40003fc2270 */
[C---:B------:R-:W-:Y:S02]  /*1310*/  ISETP.EQ.AND P0, PT, R3.reuse, RZ, PT ;  /* 0x000000ff0300720c */ /* 0x040fe40003f02270 */
[C---:B------:R-:W-:Y:S02]  /*1320*/  ISETP.EQ.AND P5, PT, R3.reuse, 0x4, PT ;  /* 0x000000040300780c */ /* 0x040fe40003fa2270 */
[----:B------:R-:W-:-:S02]  /*1330*/  ISETP.EQ.AND P4, PT, R3, 0x8, PT ;  /* 0x000000080300780c */ /* 0x000fc40003f82270 */
[C---:B------:R-:W-:Y:S02]  /*1340*/  ISETP.EQ.AND P3, PT, R3.reuse, 0xc, PT ;  /* 0x0000000c0300780c */ /* 0x040fe40003f62270 */
[C---:B------:R-:W-:Y:S02]  /*1350*/  ISETP.EQ.AND P2, PT, R3.reuse, 0x10, PT ;  /* 0x000000100300780c */ /* 0x040fe40003f42270 */
[C---:B------:R-:W-:Y:S01]  /*1360*/  ISETP.EQ.AND P1, PT, R3.reuse, 0x14, PT ;  /* 0x000000140300780c */ /* 0x040fe20003f22270 */
[--C-:B------:R-:W-:Y:S02]  /*1370*/  @P6 IMAD.MOV.U32 R13, RZ, RZ, R12.reuse ;  /* 0x000000ffff0d6224 */ /* 0x100fe400078e000c */
[--C-:B------:R-:W-:Y:S01]  /*1380*/  @P0 IMAD.MOV.U32 R5, RZ, RZ, R12.reuse ;  /* 0x000000ffff050224 */ /* 0x100fe200078e000c */
[----:B------:R-:W-:Y:S01]  /*1390*/  ISETP.EQ.AND P0, PT, R3, 0x18, PT ;  /* 0x000000180300780c */ /* 0x000fe20003f02270 */
[--C-:B------:R-:W-:Y:S01]  /*13a0*/  @P5 IMAD.MOV.U32 R4, RZ, RZ, R12.reuse ;  /* 0x000000ffff045224 */ /* 0x100fe200078e000c */
[----:B------:R-:W-:Y:S01]  /*13b0*/  FSETP.GT.AND P6, PT, R13, R10, PT ;  /* 0x0000000a0d00720b */ /* 0x000fe20003fc4000 */
[----:B------:R-:W-:Y:S01]  /*13c0*/  IMAD.MOV.U32 R3, RZ, RZ, 0x8 ;  /* 0x00000008ff037424 */ /* 0x000fe200078e00ff */
[----:B------:R-:W-:Y:S01]  /*13d0*/  @P4 MOV R6, R12 ;  /* 0x0000000c00064202 */ /* 0x000fe20000000f00 */
[----:B------:R-:W-:-:S02]  /*13e0*/  @P3 IMAD.MOV.U32 R9, RZ, RZ, R12 ;  /* 0x000000ffff093224 */ /* 0x000fc400078e000c */
[--C-:B------:R-:W-:Y:S02]  /*13f0*/  @P2 IMAD.MOV.U32 R7, RZ, RZ, R12.reuse ;  /* 0x000000ffff072224 */ /* 0x100fe400078e000c */
[----:B------:R-:W-:-:S04]  /*1400*/  @P1 IMAD.MOV.U32 R8, RZ, RZ, R12 ;  /* 0x000000ffff081224 */ /* 0x000fc800078e000c */
[----:B------:R-:W-:Y:S02]  /*1410*/  @P0 IMAD.MOV.U32 R11, RZ, RZ, R12 ;  /* 0x000000ffff0b0224 */ /* 0x000fe400078e000c */
[----:B------:R-:W-:Y:S05]  /*1420*/  @!P6 BRA `(.L_x_55) ;  /* 0x000000000058e947 */ /* 0x000fea0003800000 */
[----:B------:R-:W-:Y:S01]  /*1430*/  FSETP.GT.AND P0, PT, R11, R10, PT ;  /* 0x0000000a0b00720b */ /* 0x000fe20003f04000 */
[----:B------:R-:W-:-:S12]  /*1440*/  HFMA2 R3, -RZ, RZ, 0, 4.17232513427734375e-07 ;  /* 0x00000007ff037431 */ /* 0x000fd800000001ff */
[----:B------:R-:W-:Y:S05]  /*1450*/  @!P0 BRA `(.L_x_55) ;  /* 0x00000000004c8947 */ /* 0x000fea0003800000 */
[----:B------:R-:W-:Y:S01]  /*1460*/  FSETP.GT.AND P0, PT, R8, R10, PT ;  /* 0x0000000a0800720b */ /* 0x000fe20003f04000 */
[----:B------:R-:W-:-:S12]  /*1470*/  IMAD.MOV.U32 R3, RZ, RZ, 0x6 ;  /* 0x00000006ff037424 */ /* 0x000fd800078e00ff */
        /* <DEDUP_REMOVED lines=8> */
[----:B------:R-:W-:Y:S02]  /*1500*/  IMAD.MOV.U32 R7, RZ, RZ, R9 ;  /* 0x000000ffff077224 */ /* 0x000fe400078e0009 */
[----:B------:R-:W-:-:S10]  /*1510*/  IMAD.MOV.U32 R3, RZ, RZ, 0x3 ;  /* 0x00000003ff037424 */ /* 0x000fd400078e00ff */
[----:B------:R-:W-:Y:S05]  /*1520*/  @!P0 BRA `(.L_x_55) ;  /* 0x0000000000188947 */ /* 0x000fea0003800000 */
[----:B------:R-:W-:Y:S02]  /*1530*/  FSETP.GT.AND P0, PT, R4, R10, PT ;  /* 0x0000000a0400720b */ /* 0x000fe40003f04000 */
[----:B------:R-:W-:-:S11]  /*1540*/  MOV R3, 0x2 ;  /* 0x0000000200037802 */ /* 0x000fd60000000f00 */
[----:B------:R-:W-:Y:S05]  /*1550*/  @!P0 BRA `(.L_x_55) ;  /* 0x00000000000c8947 */ /* 0x000fea0003800000 */
[----:B------:R-:W-:Y:S01]  /*1560*/  FSETP.GT.AND P0, PT, R5, R10, PT ;  /* 0x0000000a0500720b */ /* 0x000fe20003f04000 */
[----:B------:R-:W-:-:S12]  /*1570*/  IMAD.MOV.U32 R3, RZ, RZ, 0x1 ;  /* 0x00000001ff037424 */ /* 0x000fd800078e00ff */
[----:B------:R-:W-:-:S07]  /*1580*/  @P0 IMAD.MOV.U32 R3, RZ, RZ, RZ ;  /* 0x000000ffff030224 */ /* 0x000fce00078e00ff */
.L_x_55:
[----:B------:R-:W-:Y:S05]  /*1590*/  BSYNC.RECONVERGENT B0 ;  /* 0x0000000000007941 */ /* 0x000fea0003800200 */
.L_x_54:
[----:B------:R-:W-:Y:S01]  /*15a0*/  IMAD.SHL.U32 R3, R3, 0x4, RZ ;  /* 0x0000000403037824 */ /* 0x000fe200078e00ff */
[----:B------:R-:W0:Y:S04]  /*15b0*/  LDCU.64 UR6, c[0x0][0x388] ;  /* 0x00007100ff0677ac */ /* 0x000e280008000a00 */
[----:B------:R-:W-:-:S13]  /*15c0*/  ISETP.EQ.AND P0, PT, R3, 0x10, PT ;  /* 0x000000100300780c */ /* 0x000fda0003f02270 */
[----:B------:R-:W-:Y:S01]  /*15d0*/  @P0 IMAD.MOV.U32 R7, RZ, RZ, R10 ;  /* 0x000000ffff070224 */ /* 0x000fe200078e000a */
[----:B0-----:R-:W-:-:S04]  /*15e0*/  IADD3 R4, P0, PT, R0, UR6, RZ ;  /* 0x0000000600047c10 */ /* 0x001fc8000ff1e0ff */
[----:B------:R-:W-:Y:S01]  /*15f0*/  IADD3.X R5, PT, PT, R2, UR7, RZ, P0, !PT ;  /* 0x0000000702057c10 */ /* 0x000fe200087fe4ff */
[----:B------:R-:W0:Y:S04]  /*1600*/  F2I.U32.TRUNC.NTZ R7, R7 ;  /* 0x0000000700077305 */ /* 0x000e28000020f000 */
[----:B0-----:R-:W-:Y:S01]  /*1610*/  STG.E.U8 desc[UR4][R4.64], R7 ;  /* 0x0000000704007986 */ /* 0x001fe2000c101104 */
[----:B------:R-:W-:Y:S05]  /*1620*/  EXIT ;  /* 0x000000000000794d */ /* 0x000fea0003800000 */
.L_x_56:
        /* <DEDUP_REMOVED lines=13> */
.L_x_73:


//--------------------- .text._Z12gaussianBlurPhS_jjPfi --------------------------
	.section	.text._Z12gaussianBlurPhS_jjPfi,"ax",@progbits
	.align	128
        .global         _Z12gaussianBlurPhS_jjPfi
        .type           _Z12gaussianBlurPhS_jjPfi,@function
        .size           _Z12gaussianBlurPhS_jjPfi,(.L_x_74 - _Z12gaussianBlurPhS_jjPfi)
        .other          _Z12gaussianBlurPhS_jjPfi,@"STO_CUDA_ENTRY STV_DEFAULT"
_Z12gaussianBlurPhS_jjPfi:
.text._Z12gaussianBlurPhS_jjPfi:
[----:B------:R-:W-:Y:S01]  /*0000*/  LDC R1, c[0x0][0x37c] ;  /* 0x0000df00ff017b82 */ /* 0x000fe20000000800 */
[----:B------:R-:W0:Y:S01]  /*0010*/  S2R R0, SR_CTAID.Y ;  /* 0x0000000000007919 */ /* 0x000e220000002600 */
[----:B------:R-:W1:Y:S01]  /*0020*/  LDCU.64 UR4, c[0x0][0x390] ;  /* 0x00007200ff0477ac */ /* 0x000e620008000a00 */
[----:B------:R-:W0:Y:S01]  /*0030*/  S2R R3, SR_TID.Y ;  /* 0x0000000000037919 */ /* 0x000e220000002200 */
[----:B------:R-:W2:Y:S01]  /*0040*/  S2R R5, SR_CTAID.X ;  /* 0x0000000000057919 */ /* 0x000ea20000002500 */
[----:B------:R-:W2:Y:S01]  /*0050*/  S2R R4, SR_TID.X ;  /* 0x0000000000047919 */ /* 0x000ea20000002100 */
[----:B0-----:R-:W-:-:S05]  /*0060*/  IMAD R0, R0, 0x10, R3 ;  /* 0x0000001000007824 */ /* 0x001fca00078e0203 */
[----:B-1----:R-:W-:Y:S01]  /*0070*/  ISETP.GT.U32.AND P0, PT, R0, UR4, PT ;  /* 0x0000000400007c0c */ /* 0x002fe2000bf04070 */
[----:B--2---:R-:W-:-:S05]  /*0080*/  IMAD R3, R5, 0x10, R4 ;  /* 0x0000001005037824 */ /* 0x004fca00078e0204 */
[----:B------:R-:W-:-:S13]  /*0090*/  ISETP.GT.U32.OR P0, PT, R3, UR5, P0 ;  /* 0x0000000503007c0c */ /* 0x000fda0008704470 */
[----:B------:R-:W-:Y:S05]  /*00a0*/  @P0 EXIT ;  /* 0x000000000000094d */ /* 0x000fea0003800000 */
[----:B------:R-:W0:Y:S01]  /*00b0*/  LDCU UR4, c[0x0][0x3a0] ;  /* 0x00007400ff0477ac */ /* 0x000e220008000800 */
[----:B------:R-:W-:Y:S01]  /*00c0*/  IMAD.MOV.U32 R2, RZ, RZ, RZ ;  /* 0x000000ffff027224 */ /* 0x000fe200078e00ff */
[----:B------:R-:W1:Y:S01]  /*00d0*/  LDCU.64 UR14, c[0x0][0x358] ;  /* 0x00006b00ff0e77ac */ /* 0x000e620008000a00 */
[----:B0-----:R-:W-:-:S04]  /*00e0*/  ULEA.HI UR4, UR4, UR4, URZ, 0x1 ;  /* 0x0000000404047291 */ /* 0x001fc8000f8f08ff */
[----:B------:R-:W-:-:S04]  /*00f0*/  USHF.R.S32.HI UR4, URZ, 0x1, UR4 ;  /* 0x00000001ff047899 */ /* 0x000fc80008011404 */
[----:B------:R-:W-:-:S04]  /*0100*/  UIADD3 UR8, UPT, UPT, -UR4, URZ, URZ ;  /* 0x000000ff04087290 */ /* 0x000fc8000fffe1ff */
[----:B------:R-:W-:-:S09]  /*0110*/  UISETP.GE.AND UP0, UPT, UR8, UR4, UPT ;  /* 0x000000040800728c */ /* 0x000fd2000bf06270 */
[----:B-1----:R-:W-:Y:S05]  /*0120*/  BRA.U UP0, `(.L_x_57) ;  /* 0x0000000d00ec7547 */ /* 0x002fea000b800000 */
[----:B------:R-:W-:Y:S02]  /*0130*/  UIADD3 UR5, UPT, UPT, UR4, UR4, URZ ;  /* 0x0000000404057290 */ /* 0x000fe4000fffe0ff */
[----:B------:R-:W-:Y:S02]  /*0140*/  VIADD R4, R4, -UR4 ;  /* 0x8000000404047c36 */ /* 0x000fe40008000000 */
[----:B------:R-:W-:Y:S01]  /*0150*/  IMAD.MOV.U32 R2, RZ, RZ, RZ ;  /* 0x000000ffff027224 */ /* 0x000fe200078e00ff */
[----:B------:R-:W-:Y:S01]  /*0160*/  ULOP3.LUT UR6, UR5, 0xfffffff8, URZ, 0xc0, !UPT ;  /* 0xfffffff805067892 */ /* 0x000fe2000f8ec0ff */
[----:B------:R-:W-:Y:S01]  /*0170*/  IMAD R4, R5, 0x10, R4 ;  /* 0x0000001005047824 */ /* 0x000fe200078e0204 */
[----:B------:R-:W-:Y:S02]  /*0180*/  ULOP3.LUT UR5, UR5, 0x7, URZ, 0xc0, !UPT ;  /* 0x0000000705057892 */ /* 0x000fe4000f8ec0ff */
[----:B------:R-:W-:-:S03]  /*0190*/  UIADD3 UR9, UPT, UPT, -UR6, URZ, URZ ;  /* 0x000000ff06097290 */ /* 0x000fc6000fffe1ff */
[----:B------:R-:W-:-:S09]  /*01a0*/  UMOV UR6, UR8 ;  /* 0x0000000800067c82 */ /* 0x000fd20008000000 */
.L_x_64:
[----:B------:R-:W0:Y:S01]  /*01b0*/  LDCU UR12, c[0x0][0x390] ;  /* 0x00007200ff0c77ac */ /* 0x000e220008000800 */
[----:B------:R-:W-:Y:S02]  /*01c0*/  VIADD R5, R0, UR6 ;  /* 0x0000000600057c36 */ /* 0x000fe40008000000 */
[----:B------:R-:W-:Y:S01]  /*01d0*/  IMAD.U32 R22, RZ, RZ, UR8 ;  /* 0x00000008ff167e24 */ /* 0x000fe2000f8e00ff */
[----:B------:R-:W1:Y:S01]  /*01e0*/  LDCU UR11, c[0x0][0x3a0] ;  /* 0x00007400ff0b77ac */ /* 0x000e620008000800 */
[----:B------:R-:W-:Y:S02]  /*01f0*/  ULEA UR7, -UR4, URZ, 0x1 ;  /* 0x000000ff04077291 */ /* 0x000fe4000f8e09ff */
[----:B------:R-:W-:Y:S02]  /*0200*/  UIADD3 UR10, UPT, UPT, UR4, UR6, URZ ;  /* 0x00000006040a7290 */ /* 0x000fe4000fffe0ff */
[----:B------:R-:W-:Y:S02]  /*0210*/  UISETP.GT.U32.AND UP1, UPT, UR7, -0x8, UPT ;  /* 0xfffffff80700788c */ /* 0x000fe4000bf24070 */
[----:B------:R-:W-:Y:S01]  /*0220*/  UIADD3 UR6, UPT, UPT, UR6, 0x1, URZ ;  /* 0x0000000106067890 */ /* 0x000fe2000fffe0ff */
[----:B0-----:R-:W-:-:S03]  /*0230*/  ISETP.GE.U32.AND P0, PT, R5, UR12, PT ;  /* 0x0000000c05007c0c */ /* 0x001fc6000bf06070 */
[----:B------:R-:W-:Y:S01]  /*0240*/  UISETP.NE.AND UP0, UPT, UR6, UR4, UPT ;  /* 0x000000040600728c */ /* 0x000fe2000bf05270 */
[----:B------:R-:W-:Y:S01]  /*0250*/  ISETP.GT.AND P0, PT, R5, -0x1, !P0 ;  /* 0xffffffff0500780c */ /* 0x000fe20004704270 */
[----:B-1----:R-:W-:Y:S01]  /*0260*/  UIMAD UR13, UR10, UR11, UR4 ;  /* 0x0000000b0a0d72a4 */ /* 0x002fe2000f8e0204 */
[----:B------:R-:W-:Y:S11]  /*0270*/  BRA.U UP1, `(.L_x_58) ;  /* 0x0000000501d07547 */ /* 0x000ff6000b800000 */
[----:B------:R-:W0:Y:S01]  /*0280*/  LDC.64 R8, c[0x0][0x398] ;  /* 0x0000e600ff087b82 */ /* 0x000e220000000a00 */
[----:B------:R-:W1:Y:S01]  /*0290*/  LDCU UR16, c[0x0][0x394] ;  /* 0x00007280ff1077ac */ /* 0x000e620008000800 */
[----:B------:R-:W-:Y:S01]  /*02a0*/  IMAD.MOV.U32 R6, RZ, RZ, R4 ;  /* 0x000000ffff067224 */ /* 0x000fe200078e0004 */
[----:B------:R-:W-:Y:S02]  /*02b0*/  UIADD3 UR7, UPT, UPT, -UR4, UR4, URZ ;  /* 0x0000000404077290 */ /* 0x000fe4000fffe1ff */
[----:B------:R-:W-:Y:S02]  /*02c0*/  UIADD3 UR12, UPT, UPT, -UR4, 0x3, URZ ;  /* 0x00000003040c7890 */ /* 0x000fe4000fffe1ff */
[----:B------:R-:W-:Y:S01]  /*02d0*/  UIMAD UR7, UR10, UR11, UR7 ;  /* 0x0000000b0a0772a4 */ /* 0x000fe2000f8e0207 */
[----:B------:R-:W2:Y:S03]  /*02e0*/  LDCU UR17, c[0x0][0x394] ;  /* 0x00007280ff1177ac */ /* 0x000ea60008000800 */
[----:B------:R-:W-:-:S02]  /*02f0*/  IMAD.U32 R22, RZ, RZ, UR12 ;  /* 0x0000000cff167e24 */ /* 0x000fc4000f8e00ff */
[----:B------:R-:W-:Y:S01]  /*0300*/  IMAD.U32 R23, RZ, RZ, UR7 ;  /* 0x00000007ff177e24 */ /* 0x000fe2000f8e00ff */
[----:B------:R-:W-:Y:S01]  /*0310*/  UMOV UR7, UR9 ;  /* 0x0000000900077c82 */ /* 0x000fe20008000000 */
[----:B-1----:R-:W-:-:S07]  /*0320*/  IMAD R7, R5, UR16, R4 ;  /* 0x0000001005077c24 */ /* 0x002fce000f8e0204 */
.L_x_59:
[C---:B--2---:R-:W-:Y:S01]  /*0330*/  ISETP.GE.U32.AND P2, PT, R6.reuse, UR17, PT ;  /* 0x0000001106007c0c */ /* 0x044fe2000bf46070 */
[----:B------:R-:W-:-:S03]  /*0340*/  VIADD R10, R6, 0x1 ;  /* 0x00000001060a7836 */ /* 0x000fc60000000000 */
[----:B------:R-:W-:Y:S02]  /*0350*/  ISETP.GT.AND P2, PT, R6, -0x1, !P2 ;  /* 0xffffffff0600780c */ /* 0x000fe40005744270 */
[C---:B------:R-:W-:Y:S02]  /*0360*/  ISETP.GE.U32.AND P1, PT, R10.reuse, UR17, PT ;  /* 0x000000110a007c0c */ /* 0x040fe4000bf26070 */
[----:B------:R-:W-:Y:S02]  /*0370*/  PLOP3.LUT P2, PT, P0, P2, PT, 0x80, 0x8 ;  /* 0x000000000008781c */ /* 0x000fe40000745070 */
[----:B------:R-:W-:Y:S01]  /*0380*/  ISETP.GT.AND P1, PT, R10, -0x1, !P1 ;  /* 0xffffffff0a00780c */ /* 0x000fe20004f24270 */
[----:B0-----:R-:W-:-:S03]  /*0390*/  IMAD.WIDE R10, R23, 0x4, R8 ;  /* 0x00000004170a7825 */ /* 0x001fc600078e0208 */
[----:B------:R-:W-:-:S07]  /*03a0*/  PLOP3.LUT P1, PT, P0, P1, PT, 0x80, 0x8 ;  /* 0x000000000008781c */ /* 0x000fce0000723070 */
[----:B------:R-:W0:Y:S01]  /*03b0*/  @P2 LDC.64 R14, c[0x0][0x380] ;  /* 0x0000e000ff0e2b82 */ /* 0x000e220000000a00 */
[----:B------:R-:W2:Y:S05]  /*03c0*/  @P2 LDG.E R16, desc[UR14][R10.64] ;  /* 0x0000000e0a102981 */ /* 0x000eaa000c1e1900 */
[----:B------:R-:W3:Y:S02]  /*03d0*/  @P1 LDG.E R25, desc[UR14][R10.64+0x4] ;  /* 0x0000040e0a191981 */ /* 0x000ee4000c1e1900 */
[----:B------:R-:W1:Y:S01]  /*03e0*/  @P1 LDC.64 R12, c[0x0][0x380] ;  /* 0x0000e000ff0c1b82 */ /* 0x000e620000000a00 */
[C---:B------:R-:W-:Y:S01]  /*03f0*/  @P1 VIADD R17, R7.reuse, 0x1 ;  /* 0x0000000107111836 */ /* 0x040fe20000000000 */
[----:B0-----:R-:W-:-:S05]  /*0400*/  @P2 IADD3 R14, P3, PT, R7, R14, RZ ;  /* 0x0000000e070e2210 */ /* 0x001fca0007f7e0ff */
[----:B------:R-:W-:-:S05]  /*0410*/  @P2 IMAD.X R15, RZ, RZ, R15, P3 ;  /* 0x000000ffff0f2224 */ /* 0x000fca00018e060f */
[----:B------:R0:W4:Y:S01]  /*0420*/  @P2 LDG.E.U8 R14, desc[UR14][R14.64] ;  /* 0x0000000e0e0e2981 */ /* 0x000122000c1e1100 */
[----:B-1----:R-:W-:-:S05]  /*0430*/  @P1 IADD3 R12, P3, PT, R17, R12, RZ ;  /* 0x0000000c110c1210 */ /* 0x002fca0007f7e0ff */
[----:B------:R-:W-:-:S05]  /*0440*/  @P1 IMAD.X R13, RZ, RZ, R13, P3 ;  /* 0x000000ffff0d1224 */ /* 0x000fca00018e060d */
[----:B------:R4:W5:Y:S01]  /*0450*/  @P1 LDG.E.U8 R12, desc[UR14][R12.64] ;  /* 0x0000000e0c0c1981 */ /* 0x000962000c1e1100 */
[C---:B------:R-:W-:Y:S02]  /*0460*/  VIADD R17, R6.reuse, 0x2 ;  /* 0x0000000206117836 */ /* 0x040fe40000000000 */
[----:B------:R-:W-:-:S03]  /*0470*/  VIADD R18, R6, 0x3 ;  /* 0x0000000306127836 */ /* 0x000fc60000000000 */
[C---:B------:R-:W-:Y:S01]  /*0480*/  ISETP.GE.U32.AND P6, PT, R17.reuse, UR17, PT ;  /* 0x0000001111007c0c */ /* 0x040fe2000bfc6070 */
[----:B------:R-:W-:Y:S01]  /*0490*/  VIADD R19, R6, 0x4 ;  /* 0x0000000406137836 */ /* 0x000fe20000000000 */
[----:B------:R-:W-:Y:S02]  /*04a0*/  ISETP.GE.U32.AND P5, PT, R18, UR17, PT ;  /* 0x0000001112007c0c */ /* 0x000fe4000bfa6070 */
[----:B------:R-:W-:Y:S01]  /*04b0*/  ISETP.GT.AND P6, PT, R17, -0x1, !P6 ;  /* 0xffffffff1100780c */ /* 0x000fe200077c4270 */
[----:B0-----:R-:W-:Y:S01]  /*04c0*/  VIADD R15, R6, 0x5 ;  /* 0x00000005060f7836 */ /* 0x001fe20000000000 */
[----:B------:R-:W-:Y:S02]  /*04d0*/  ISETP.GT.AND P5, PT, R18, -0x1, !P5 ;  /* 0xffffffff1200780c */ /* 0x000fe40006fa4270 */
[----:B------:R-:W-:Y:S02]  /*04e0*/  PLOP3.LUT P6, PT, P0, P6, PT, 0x80, 0x8 ;  /* 0x000000000008781c */ /* 0x000fe400007cd070 */
[----:B------:R-:W-:-:S02]  /*04f0*/  ISETP.GE.U32.AND P4, PT, R19, UR17, PT ;  /* 0x0000001113007c0c */ /* 0x000fc4000bf86070 */
[----:B------:R-:W-:Y:S02]  /*0500*/  PLOP3.LUT P5, PT, P0, P5, PT, 0x80, 0x8 ;  /* 0x000000000008781c */ /* 0x000fe400007ab070 */
[----:B------:R-:W-:Y:S02]  /*0510*/  ISETP.GT.AND P4, PT, R19, -0x1, !P4 ;  /* 0xffffffff1300780c */ /* 0x000fe40006784270 */
[C---:B------:R-:W-:Y:S01]  /*0520*/  ISETP.GE.U32.AND P3, PT, R15.reuse, UR17, PT ;  /* 0x000000110f007c0c */ /* 0x040fe2000bf66070 */
[----:B------:R-:W-:Y:S01]  /*0530*/  VIADD R17, R6, 0x6 ;  /* 0x0000000606117836 */ /* 0x000fe20000000000 */
[----:B------:R-:W-:Y:S02]  /*0540*/  PLOP3.LUT P4, PT, P0, P4, PT, 0x80, 0x8 ;  /* 0x000000000008781c */ /* 0x000fe40000789070 */
[----:B------:R-:W-:-:S04]  /*0550*/  ISETP.GT.AND P3, PT, R15, -0x1, !P3 ;  /* 0xffffffff0f00780c */ /* 0x000fc80005f64270 */
[----:B------:R-:W-:Y:S01]  /*0560*/  PLOP3.LUT P3, PT, P0, P3, PT, 0x80, 0x8 ;  /* 0x000000000008781c */ /* 0x000fe20000767070 */
[----:B------:R-:W0:Y:S01]  /*0570*/  @P5 LDC.64 R20, c[0x0][0x380] ;  /* 0x0000e000ff145b82 */ /* 0x000e220000000a00 */
[----:B------:R-:W-:Y:S01]  /*0580*/  P2R R24, PR, RZ, 0x40 ;  /* 0x00000040ff187803 */ /* 0x000fe20000000000 */
[----:B------:R-:W3:Y:S06]  /*0590*/  @P5 LDG.E R29, desc[UR14][R10.64+0xc] ;  /* 0x00000c0e0a1d5981 */ /* 0x000eec000c1e1900 */
[----:B------:R-:W1:Y:S04]  /*05a0*/  @P4 LDC.64 R18, c[0x0][0x380] ;  /* 0x0000e000ff124b82 */ /* 0x000e680000000a00 */
[----:B------:R-:W3:Y:S01]  /*05b0*/  @P3 LDG.E R28, desc[UR14][R10.64+0x14] ;  /* 0x0000140e0a1c3981 */ /* 0x000ee2000c1e1900 */
[----:B----4-:R-:W-:-:S03]  /*05c0*/  @P2 I2FP.F32.U32 R13, R14 ;  /* 0x0000000e000d2245 */ /* 0x010fc60000201000 */
[----:B------:R-:W4:Y:S02]  /*05d0*/  @P6 LDC.64 R14, c[0x0][0x380] ;  /* 0x0000e000ff0e6b82 */ /* 0x000f240000000a00 */
[----:B--2---:R-:W-:Y:S01]  /*05e0*/  @P2 FFMA R2, R13, R16, R2 ;  /* 0x000000100d022223 */ /* 0x004fe20000000002 */
[----:B------:R-:W-:-:S04]  /*05f0*/  ISETP.GE.U32.AND P2, PT, R17, UR17, PT ;  /* 0x0000001111007c0c */ /* 0x000fc8000bf46070 */
[----:B------:R-:W-:Y:S02]  /*0600*/  ISETP.GT.AND P2, PT, R17, -0x1, !P2 ;  /* 0xffffffff1100780c */ /* 0x000fe40005744270 */
[----:B-----5:R-:W-:Y:S01]  /*0610*/  @P1 I2FP.F32.U32 R13, R12 ;  /* 0x0000000c000d1245 */ /* 0x020fe20000201000 */
[----:B------:R-:W2:Y:S01]  /*0620*/  @P3 LDC.64 R16, c[0x0][0x380] ;  /* 0x0000e000ff103b82 */ /* 0x000ea20000000a00 */
[----:B------:R-:W-:-:S03]  /*0630*/  PLOP3.LUT P2, PT, P0, P2, PT, 0x80, 0x8 ;  /* 0x000000000008781c */ /* 0x000fc60000745070 */
[----:B---3--:R-:W-:Y:S01]  /*0640*/  @P1 FFMA R2, R13, R25, R2 ;  /* 0x000000190d021223 */ /* 0x008fe20000000002 */
[----:B------:R-:W-:-:S05]  /*0650*/  @P6 VIADD R25, R7, 0x2 ;  /* 0x0000000207196836 */ /* 0x000fca0000000000 */
[----:B----4-:R-:W-:-:S04]  /*0660*/  @P6 IADD3 R14, P1, PT, R25, R14, RZ ;  /* 0x0000000e190e6210 */ /* 0x010fc80007f3e0ff */
[----:B------:R-:W3:Y:S01]  /*0670*/  @P2 LDC.64 R12, c[0x0][0x380] ;  /* 0x0000e000ff0c2b82 */ /* 0x000ee20000000a00 */
[----:B------:R-:W-:Y:S02]  /*0680*/  @P5 VIADD R25, R7, 0x3 ;  /* 0x0000000307195836 */ /* 0x000fe40000000000 */
[----:B------:R-:W-:-:S03]  /*0690*/  @P6 IMAD.X R15, RZ, RZ, R15, P1 ;  /* 0x000000ffff0f6224 */ /* 0x000fc600008e060f */
[----:B0-----:R-:W-:Y:S01]  /*06a0*/  @P5 IADD3 R20, P1, PT, R25, R20, RZ ;  /* 0x0000001419145210 */ /* 0x001fe20007f3e0ff */
[----:B------:R-:W-:-:S04]  /*06b0*/  @P4 VIADD R25, R7, 0x4 ;  /* 0x0000000407194836 */ /* 0x000fc80000000000 */
[----:B------:R-:W-:Y:S01]  /*06c0*/  @P5 IMAD.X R21, RZ, RZ, R21, P1 ;  /* 0x000000ffff155224 */ /* 0x000fe200008e0615 */
[----:B-1----:R-:W-:Y:S01]  /*06d0*/  @P4 IADD3 R18, P1, PT, R25, R18, RZ ;  /* 0x0000001219124210 */ /* 0x002fe20007f3e0ff */
[C---:B------:R-:W-:Y:S02]  /*06e0*/  @P3 VIADD R25, R7.reuse, 0x5 ;  /* 0x0000000507193836 */ /* 0x040fe40000000000 */
[----:B------:R-:W-:Y:S01]  /*06f0*/  @P2 VIADD R27, R7, 0x6 ;  /* 0x00000006071b2836 */ /* 0x000fe20000000000 */
[----:B------:R-:W4:Y:S01]  /*0700*/  @P5 LDG.E.U8 R20, desc[UR14][R20.64] ;  /* 0x0000000e14145981 */ /* 0x000f22000c1e1100 */
[----:B------:R-:W-:Y:S01]  /*0710*/  @P4 IMAD.X R19, RZ, RZ, R19, P1 ;  /* 0x000000ffff134224 */ /* 0x000fe200008e0613 */
[----:B--2---:R-:W-:-:S04]  /*0720*/  @P3 IADD3 R16, P1, PT, R25, R16, RZ ;  /* 0x0000001019103210 */ /* 0x004fc80007f3e0ff */
[----:B------:R-:W-:Y:S01]  /*0730*/  @P3 IADD3.X R17, PT, PT, RZ, R17, RZ, P1, !PT ;  /* 0x00000011ff113210 */ /* 0x000fe20000ffe4ff */
[----:B------:R-:W2:Y:S01]  /*0740*/  @P4 LDG.E.U8 R18, desc[UR14][R18.64] ;  /* 0x0000000e12124981 */ /* 0x000ea2000c1e1100 */
[----:B---3--:R-:W-:Y:S01]  /*0750*/  @P2 IADD3 R26, P1, PT, R27, R12, RZ ;  /* 0x0000000c1b1a2210 */ /* 0x008fe20007f3e0ff */
[----:B------:R-:W-:Y:S02]  /*0760*/  VIADD R12, R6, 0x7 ;  /* 0x00000007060c7836 */ /* 0x000fe40000000000 */
[----:B------:R-:W3:Y:S02]  /*0770*/  @P3 LDG.E.U8 R16, desc[UR14][R16.64] ;  /* 0x0000000e10103981 */ /* 0x000ee4000c1e1100 */
[----:B------:R-:W-:Y:S01]  /*0780*/  @P2 IMAD.X R27, RZ, RZ, R13, P1 ;  /* 0x000000ffff1b2224 */ /* 0x000fe200008e060d */
[----:B------:R-:W-:-:S04]  /*0790*/  ISETP.GE.U32.AND P1, PT, R12, UR17, PT ;  /* 0x000000110c007c0c */ /* 0x000fc8000bf26070 */
[----:B------:R-:W-:Y:S01]  /*07a0*/  ISETP.GT.AND P1, PT, R12, -0x1, !P1 ;  /* 0xffffffff0c00780c */ /* 0x000fe20004f24270 */
[----:B------:R-:W5:Y:S03]  /*07b0*/  @P2 LDG.E.U8 R26, desc[UR14][R26.64] ;  /* 0x0000000e1a1a2981 */ /* 0x000f66000c1e1100 */
[----:B------:R-:W-:-:S13]  /*07c0*/  PLOP3.LUT P1, PT, P0, P1, PT, 0x80, 0x8 ;  /* 0x000000000008781c */ /* 0x000fda0000723070 */
[----:B------:R-:W0:Y:S01]  /*07d0*/  @P1 LDC.64 R12, c[0x0][0x380] ;  /* 0x0000e000ff0c1b82 */ /* 0x000e220000000a00 */
[----:B------:R-:W-:Y:S01]  /*07e0*/  @P1 VIADD R25, R7, 0x7 ;  /* 0x0000000707191836 */ /* 0x000fe20000000000 */
[----:B------:R-:W5:Y:S04]  /*07f0*/  @P1 LDG.E R19, desc[UR14][R10.64+0x1c] ;  /* 0x00001c0e0a131981 */ /* 0x000f68000c1e1900 */
[----:B0-----:R-:W-:-:S05]  /*0800*/  @P1 IADD3 R12, P6, PT, R25, R12, RZ ;  /* 0x0000000c190c1210 */ /* 0x001fca0007fde0ff */
[----:B------:R-:W-:Y:S01]  /*0810*/  @P1 IMAD.X R13, RZ, RZ, R13, P6 ;  /* 0x000000ffff0d1224 */ /* 0x000fe200030e060d */
[----:B------:R-:W-:Y:S02]  /*0820*/  ISETP.NE.AND P6, PT, R24, RZ, PT ;  /* 0x000000ff1800720c */ /* 0x000fe40003fc5270 */
[----:B------:R-:W5:Y:S04]  /*0830*/  @P4 LDG.E R24, desc[UR14][R10.64+0x10] ;  /* 0x0000100e0a184981 */ /* 0x000f68000c1e1900 */
[----:B------:R-:W5:Y:S07]  /*0840*/  @P1 LDG.E.U8 R12, desc[UR14][R12.64] ;  /* 0x0000000e0c0c1981 */ /* 0x000f6e000c1e1100 */
[----:B------:R-:W2:Y:S04]  /*0850*/  @P6 LDG.E.U8 R14, desc[UR14][R14.64] ;  /* 0x0000000e0e0e6981 */ /* 0x000ea8000c1e1100 */
[----:B------:R-:W5:Y:S04]  /*0860*/  @P6 LDG.E R25, desc[UR14][R10.64+0x8] ;  /* 0x0000080e0a196981 */ /* 0x000f68000c1e1900 */
[----:B------:R0:W5:Y:S01]  /*0870*/  @P2 LDG.E R13, desc[UR14][R10.64+0x18] ;  /* 0x0000180e0a0d2981 */ /* 0x000162000c1e1900 */
[----:B------:R-:W-:-:S04]  /*0880*/  UIADD3 UR7, UPT, UPT, UR7, 0x8, URZ ;  /* 0x0000000807077890 */ /* 0x000fc8000fffe0ff */
[----:B------:R-:W-:Y:S01]  /*0890*/  UISETP.NE.AND UP1, UPT, UR7, URZ, UPT ;  /* 0x000000ff0700728c */ /* 0x000fe2000bf25270 */
[----:B------:R-:W-:Y:S02]  /*08a0*/  VIADD R22, R22, 0x8 ;  /* 0x0000000816167836 */ /* 0x000fe40000000000 */
[----:B------:R-:W-:Y:S02]  /*08b0*/  VIADD R23, R23, 0x8 ;  /* 0x0000000817177836 */ /* 0x000fe40000000000 */
[----:B------:R-:W-:Y:S02]  /*08c0*/  VIADD R6, R6, 0x8 ;  /* 0x0000000806067836 */ /* 0x000fe40000000000 */
[----:B------:R-:W-:Y:S01]  /*08d0*/  VIADD R7, R7, 0x8 ;  /* 0x0000000807077836 */ /* 0x000fe20000000000 */
[----:B----4-:R-:W-:Y:S02]  /*08e0*/  @P5 I2FP.F32.U32 R21, R20 ;  /* 0x0000001400155245 */ /* 0x010fe40000201000 */
[----:B---3--:R-:W-:-:S02]  /*08f0*/  @P3 I2FP.F32.U32 R17, R16 ;  /* 0x0000001000113245 */ /* 0x008fc40000201000 */
[----:B--2---:R-:W-:-:S05]  /*0900*/  @P6 I2FP.F32.U32 R15, R14 ;  /* 0x0000000e000f6245 */ /* 0x004fca0000201000 */
[----:B-----5:R-:W-:Y:S01]  /*0910*/  @P6 FFMA R2, R15, R25, R2 ;  /* 0x000000190f026223 */ /* 0x020fe20000000002 */
[----:B------:R-:W-:-:S03]  /*0920*/  @P4 I2FP.F32.U32 R15, R18 ;  /* 0x00000012000f4245 */ /* 0x000fc60000201000 */
[----:B------:R-:W-:-:S04]  /*0930*/  @P5 FFMA R2, R21, R29, R2 ;  /* 0x0000001d15025223 */ /* 0x000fc80000000002 */
[----:B------:R-:W-:Y:S01]  /*0940*/  @P4 FFMA R2, R15, R24, R2 ;  /* 0x000000180f024223 */ /* 0x000fe20000000002 */
[----:B------:R-:W-:-:S03]  /*0950*/  @P2 I2FP.F32.U32 R15, R26 ;  /* 0x0000001a000f2245 */ /* 0x000fc60000201000 */
[----:B------:R-:W-:Y:S01]  /*0960*/  @P3 FFMA R2, R17, R28, R2 ;  /* 0x0000001c11023223 */ /* 0x000fe20000000002 */
[----:B0-----:R-:W-:-:S03]  /*0970*/  @P1 I2FP.F32.U32 R11, R12 ;  /* 0x0000000c000b1245 */ /* 0x001fc60000201000 */
[----:B------:R-:W-:-:S04]  /*0980*/  @P2 FFMA R2, R15, R13, R2 ;  /* 0x0000000d0f022223 */ /* 0x000fc80000000002 */
[----:B------:R-:W-:Y:S01]  /*0990*/  @P1 FFMA R2, R11, R19, R2 ;  /* 0x000000130b021223 */ /* 0x000fe20000000002 */
[----:B------:R-:W-:Y:S06]  /*09a0*/  BRA.U UP1, `(.L_x_59) ;  /* 0xfffffff901607547 */ /* 0x000fec000b83ffff */
[----:B------:R-:W-:-:S07]  /*09b0*/  VIADD R22, R22, 0xfffffffd ;  /* 0xfffffffd16167836 */ /* 0x000fce0000000000 */
.L_x_58:
[----:B------:R-:W-:-:S09]  /*09c0*/  UISETP.NE.AND UP1, UPT, UR5, URZ, UPT ;  /* 0x000000ff0500728c */ /* 0x000fd2000bf25270 */
[----:B------:R-:W-:Y:S05]  /*09d0*/  BRA.U !UP1, `(.L_x_60) ;  /* 0x0000000509bc7547 */ /* 0x000fea000b800000 */
[----:B------:R-:W-:Y:S02]  /*09e0*/  UIADD3 UR7, UPT, UPT, UR5, -0x1, URZ ;  /* 0xffffffff05077890 */ /* 0x000fe4000fffe0ff */
[----:B------:R-:W-:Y:S02]  /*09f0*/  UIADD3 UR11, UPT, UPT, UR4, UR4, URZ ;  /* 0x00000004040b7290 */ /* 0x000fe4000fffe0ff */
[----:B------:R-:W-:Y:S02]  /*0a00*/  UISETP.GE.U32.AND UP1, UPT, UR7, 0x3, UPT ;  /* 0x000000030700788c */ /* 0x000fe4000bf26070 */
[----:B------:R-:W-:-:S07]  /*0a10*/  ULOP3.LUT UP2, UR10, UR11, 0x3, URZ, 0xc0, !UPT ;  /* 0x000000030b0a7892 */ /* 0x000fce000f84c0ff */
[----:B------:R-:W-:Y:S05]  /*0a20*/  BRA.U !UP1, `(.L_x_61) ;  /* 0x0000000109d47547 */ /* 0x000fea000b800000 */
[----:B------:R-:W0:Y:S01]  /*0a30*/  LDCU UR7, c[0x0][0x394] ;  /* 0x00007280ff0777ac */ /* 0x000e220008000800 */
[----:B------:R-:W-:Y:S01]  /*0a40*/  IMAD.IADD R18, R3, 0x1, R22 ;  /* 0x0000000103127824 */ /* 0x000fe200078e0216 */
[----:B------:R-:W1:Y:S03]  /*0a50*/  LDC.64 R12, c[0x0][0x398] ;  /* 0x0000e600ff0c7b82 */ /* 0x000e660000000a00 */
[C---:B------:R-:W-:Y:S02]  /*0a60*/  VIADD R20, R18.reuse, 0x1 ;  /* 0x0000000112147836 */ /* 0x040fe40000000000 */
[C---:B------:R-:W-:Y:S02]  /*0a70*/  VIADD R24, R18.reuse, 0x2 ;  /* 0x0000000212187836 */ /* 0x040fe40000000000 */
[C---:B------:R-:W-:Y:S01]  /*0a80*/  VIADD R16, R18.reuse, 0x3 ;  /* 0x0000000312107836 */ /* 0x040fe20000000000 */
[----:B0-----:R-:W-:-:S02]  /*0a90*/  ISETP.GE.U32.AND P1, PT, R18, UR7, PT ;  /* 0x0000000712007c0c */ /* 0x001fc4000bf26070 */
[----:B------:R-:W-:Y:S02]  /*0aa0*/  ISETP.GE.U32.AND P2, PT, R20, UR7, PT ;  /* 0x0000000714007c0c */ /* 0x000fe4000bf46070 */
[----:B------:R-:W-:Y:S02]  /*0ab0*/  ISETP.GT.AND P1, PT, R18, -0x1, !P1 ;  /* 0xffffffff1200780c */ /* 0x000fe40004f24270 */
[----:B------:R-:W-:Y:S02]  /*0ac0*/  ISETP.GE.U32.AND P3, PT, R24, UR7, PT ;  /* 0x0000000718007c0c */ /* 0x000fe4000bf66070 */
[----:B------:R-:W-:Y:S02]  /*0ad0*/  PLOP3.LUT P1, PT, P0, P1, PT, 0x80, 0x8 ;  /* 0x000000000008781c */ /* 0x000fe40000723070 */
[----:B------:R-:W-:Y:S02]  /*0ae0*/  ISETP.GT.AND P2, PT, R20, -0x1, !P2 ;  /* 0xffffffff1400780c */ /* 0x000fe40005744270 */
[----:B------:R-:W-:-:S02]  /*0af0*/  ISETP.GT.AND P3, PT, R24, -0x1, !P3 ;  /* 0xffffffff1800780c */ /* 0x000fc40005f64270 */
[C---:B------:R-:W-:Y:S02]  /*0b00*/  ISETP.GE.U32.AND P4, PT, R16.reuse, UR7, PT ;  /* 0x0000000710007c0c */ /* 0x040fe4000bf86070 */
[----:B------:R-:W-:Y:S02]  /*0b10*/  PLOP3.LUT P2, PT, P0, P2, PT, 0x80, 0x8 ;  /* 0x000000000008781c */ /* 0x000fe40000745070 */
[----:B------:R-:W-:Y:S02]  /*0b20*/  PLOP3.LUT P3, PT, P0, P3, PT, 0x80, 0x8 ;  /* 0x000000000008781c */ /* 0x000fe40000767070 */
[----:B------:R-:W-:Y:S01]  /*0b30*/  ISETP.GT.AND P4, PT, R16, -0x1, !P4 ;  /* 0xffffffff1000780c */ /* 0x000fe20006784270 */
[----:B------:R-:W0:Y:S01]  /*0b40*/  @P1 LDC.64 R14, c[0x0][0x380] ;  /* 0x0000e000ff0e1b82 */ /* 0x000e220000000a00 */
[----:B------:R-:W-:Y:S02]  /*0b50*/  @P1 IMAD R17, R5, UR7, R18 ;  /* 0x0000000705111c24 */ /* 0x000fe4000f8e0212 */
[----:B------:R-:W-:-:S05]  /*0b60*/  PLOP3.LUT P4, PT, P0, P4, PT, 0x80, 0x8 ;  /* 0x000000000008781c */ /* 0x000fca0000789070 */
[----:B------:R-:W2:Y:S01]  /*0b70*/  @P2 LDC.64 R8, c[0x0][0x380] ;  /* 0x0000e000ff082b82 */ /* 0x000ea20000000a00 */
[----:B------:R-:W-:-:S07]  /*0b80*/  @P2 IMAD R19, R5, UR7, R20 ;  /* 0x0000000705132c24 */ /* 0x000fce000f8e0214 */
[----:B------:R-:W3:Y:S08]  /*0b90*/  @P3 LDC.64 R10, c[0x0][0x380] ;  /* 0x0000e000ff0a3b82 */ /* 0x000ef00000000a00 */
[----:B------:R-:W4:Y:S01]  /*0ba0*/  @P4 LDC.64 R6, c[0x0][0x380] ;  /* 0x0000e000ff064b82 */ /* 0x000f220000000a00 */
[----:B0-----:R-:W-:Y:S01]  /*0bb0*/  @P1 IADD3 R14, P6, PT, R17, R14, RZ ;  /* 0x0000000e110e1210 */ /* 0x001fe20007fde0ff */
[----:B------:R-:W-:-:S04]  /*0bc0*/  @P3 IMAD R17, R5, UR7, R24 ;  /* 0x0000000705113c24 */ /* 0x000fc8000f8e0218 */
[----:B------:R-:W-:Y:S01]  /*0bd0*/  @P1 IMAD.X R15, RZ, RZ, R15, P6 ;  /* 0x000000ffff0f1224 */ /* 0x000fe200030e060f */
[----:B--2---:R-:W-:Y:S01]  /*0be0*/  @P2 IADD3 R8, P5, PT, R19, R8, RZ ;  /* 0x0000000813082210 */ /* 0x004fe20007fbe0ff */
[----:B------:R-:W-:-:S03]  /*0bf0*/  @P4 IMAD R19, R5, UR7, R16 ;  /* 0x0000000705134c24 */ /* 0x000fc6000f8e0210 */
[----:B------:R-:W2:Y:S01]  /*0c00*/  @P1 LDG.E.U8 R14, desc[UR14][R14.64] ;  /* 0x0000000e0e0e1981 */ /* 0x000ea2000c1e1100 */
[----:B------:R-:W-:Y:S01]  /*0c10*/  @P2 IMAD.X R9, RZ, RZ, R9, P5 ;  /* 0x000000ffff092224 */ /* 0x000fe200028e0609 */
[----:B---3--:R-:W-:Y:S02]  /*0c20*/  @P3 IADD3 R10, P6, PT, R17, R10, RZ ;  /* 0x0000000a110a3210 */ /* 0x008fe40007fde0ff */
[----:B------:R-:W-:Y:S02]  /*0c30*/  IADD3 R17, PT, PT, R22, UR13, RZ ;  /* 0x0000000d16117c10 */ /* 0x000fe4000fffe0ff */
[----:B------:R-:W3:Y:S03]  /*0c40*/  @P2 LDG.E.U8 R8, desc[UR14][R8.64] ;  /* 0x0000000e08082981 */ /* 0x000ee6000c1e1100 */
[----:B-1----:R-:W-:Y:S01]  /*0c50*/  IMAD.WIDE R12, R17, 0x4, R12 ;  /* 0x00000004110c7825 */ /* 0x002fe200078e020c */
[----:B----4-:R-:W-:-:S03]  /*0c60*/  @P4 IADD3 R6, P5, PT, R19, R6, RZ ;  /* 0x0000000613064210 */ /* 0x010fc60007fbe0ff */
[----:B------:R-:W-:Y:S01]  /*0c70*/  @P3 IMAD.X R11, RZ, RZ, R11, P6 ;  /* 0x000000ffff0b3224 */ /* 0x000fe200030e060b */
[----:B------:R-:W4:Y:S01]  /*0c80*/  @P1 LDG.E R16, desc[UR14][R12.64] ;  /* 0x0000000e0c101981 */ /* 0x000f22000c1e1900 */
[----:B------:R-:W-:-:S03]  /*0c90*/  @P4 IMAD.X R7, RZ, RZ, R7, P5 ;  /* 0x000000ffff074224 */ /* 0x000fc600028e0607 */
[----:B------:R-:W5:Y:S04]  /*0ca0*/  @P3 LDG.E.U8 R10, desc[UR14][R10.64] ;  /* 0x0000000e0a0a3981 */ /* 0x000f68000c1e1100 */
[----:B------:R-:W5:Y:S04]  /*0cb0*/  @P2 LDG.E R18, desc[UR14][R12.64+0x4] ;  /* 0x0000040e0c122981 */ /* 0x000f68000c1e1900 */
[----:B------:R-:W5:Y:S04]  /*0cc0*/  @P4 LDG.E.U8 R6, desc[UR14][R6.64] ;  /* 0x0000000e06064981 */ /* 0x000f68000c1e1100 */
[----:B------:R-:W5:Y:S04]  /*0cd0*/  @P3 LDG.E R19, desc[UR14][R12.64+0x8] ;  /* 0x0000080e0c133981 */ /* 0x000f68000c1e1900 */
[----:B------:R-:W5:Y:S01]  /*0ce0*/  @P4 LDG.E R20, desc[UR14][R12.64+0xc] ;  /* 0x00000c0e0c144981 */ /* 0x000f62000c1e1900 */
[----:B------:R-:W-:Y:S01]  /*0cf0*/  VIADD R22, R22, 0x4 ;  /* 0x0000000416167836 */ /* 0x000fe20000000000 */
[----:B--2---:R-:W-:-:S02]  /*0d00*/  @P1 I2FP.F32.U32 R15, R14 ;  /* 0x0000000e000f1245 */ /* 0x004fc40000201000 */
[----:B---3--:R-:W-:-:S03]  /*0d10*/  @P2 I2FP.F32.U32 R17, R8 ;  /* 0x0000000800112245 */ /* 0x008fc60000201000 */
[----:B----4-:R-:W-:Y:S01]  /*0d20*/  @P1 FFMA R2, R15, R16, R2 ;  /* 0x000000100f021223 */ /* 0x010fe20000000002 */
[----:B-----5:R-:W-:-:S03]  /*0d30*/  @P3 I2FP.F32.U32 R9, R10 ;  /* 0x0000000a00093245 */ /* 0x020fc60000201000 */
[----:B------:R-:W-:Y:S01]  /*0d40*/  @P2 FFMA R2, R17, R18, R2 ;  /* 0x0000001211022223 */ /* 0x000fe20000000002 */
[----:B------:R-:W-:-:S03]  /*0d50*/  @P4 I2FP.F32.U32 R15, R6 ;  /* 0x00000006000f4245 */ /* 0x000fc60000201000 */
[----:B------:R-:W-:-:S04]  /*0d60*/  @P3 FFMA R2, R9, R19, R2 ;  /* 0x0000001309023223 */ /* 0x000fc80000000002 */
[----:B------:R-:W-:-:S07]  /*0d70*/  @P4 FFMA R2, R15, R20, R2 ;  /* 0x000000140f024223 */ /* 0x000fce0000000002 */
.L_x_61:
[----:B------:R-:W-:Y:S05]  /*0d80*/  BRA.U !UP2, `(.L_x_60) ;  /* 0x000000010ad07547 */ /* 0x000fea000b800000 */
[----:B------:R-:W-:Y:S02]  /*0d90*/  UISETP.NE.AND UP1, UPT, UR10, 0x1, UPT ;  /* 0x000000010a00788c */ /* 0x000fe4000bf25270 */
[----:B------:R-:W-:-:S07]  /*0da0*/  ULOP3.LUT UP2, URZ, UR11, 0x1, URZ, 0xc0, !UPT ;  /* 0x000000010bff7892 */ /* 0x000fce000f84c0ff */
[----:B------:R-:W-:Y:S05]  /*0db0*/  BRA.U !UP1, `(.L_x_62) ;  /* 0x0000000109747547 */ /* 0x000fea000b800000 */
[----:B------:R-:W0:Y:S01]  /*0dc0*/  LDCU UR7, c[0x0][0x394] ;  /* 0x00007280ff0777ac */ /* 0x000e220008000800 */
[----:B------:R-:W-:Y:S01]  /*0dd0*/  IMAD.IADD R14, R3, 0x1, R22 ;  /* 0x00000001030e7824 */ /* 0x000fe200078e0216 */
[----:B------:R-:W1:Y:S03]  /*0de0*/  LDC.64 R10, c[0x0][0x398] ;  /* 0x0000e600ff0a7b82 */ /* 0x000e660000000a00 */
[C---:B------:R-:W-:Y:S01]  /*0df0*/  VIADD R12, R14.reuse, 0x1 ;  /* 0x000000010e0c7836 */ /* 0x040fe20000000000 */
[----:B0-----:R-:W-:-:S04]  /*0e00*/  ISETP.GE.U32.AND P1, PT, R14, UR7, PT ;  /* 0x000000070e007c0c */ /* 0x001fc8000bf26070 */
[----:B------:R-:W-:Y:S02]  /*0e10*/  ISETP.GE.U32.AND P2, PT, R12, UR7, PT ;  /* 0x000000070c007c0c */ /* 0x000fe4000bf46070 */
[----:B------:R-:W-:Y:S02]  /*0e20*/  ISETP.GT.AND P1, PT, R14, -0x1, !P1 ;  /* 0xffffffff0e00780c */ /* 0x000fe40004f24270 */
[----:B------:R-:W-:Y:S02]  /*0e30*/  ISETP.GT.AND P2, PT, R12, -0x1, !P2 ;  /* 0xffffffff0c00780c */ /* 0x000fe40005744270 */
[----:B------:R-:W-:Y:S02]  /*0e40*/  PLOP3.LUT P1, PT, P0, P1, PT, 0x80, 0x8 ;  /* 0x000000000008781c */ /* 0x000fe40000723070 */
[----:B------:R-:W-:-:S11]  /*0e50*/  PLOP3.LUT P2, PT, P0, P2, PT, 0x80, 0x8 ;  /* 0x000000000008781c */ /* 0x000fd60000745070 */
[----:B------:R-:W0:Y:S01]  /*0e60*/  @P1 LDC.64 R8, c[0x0][0x380] ;  /* 0x0000e000ff081b82 */ /* 0x000e220000000a00 */
[C---:B------:R-:W-:Y:S02]  /*0e70*/  @P1 IMAD R13, R5.reuse, UR7, R14 ;  /* 0x00000007050d1c24 */ /* 0x040fe4000f8e020e */
[----:B------:R-:W-:-:S05]  /*0e80*/  @P2 IMAD R15, R5, UR7, R12 ;  /* 0x00000007050f2c24 */ /* 0x000fca000f8e020c */
[----:B------:R-:W2:Y:S01]  /*0e90*/  @P2 LDC.64 R6, c[0x0][0x380] ;  /* 0x0000e000ff062b82 */ /* 0x000ea20000000a00 */
[----:B0-----:R-:W-:Y:S01]  /*0ea0*/  @P1 IADD3 R8, P3, PT, R13, R8, RZ ;  /* 0x000000080d081210 */ /* 0x001fe20007f7e0ff */
[----:B------:R-:W-:-:S04]  /*0eb0*/  VIADD R13, R22, UR13 ;  /* 0x0000000d160d7c36 */ /* 0x000fc80008000000 */
[----:B------:R-:W-:Y:S02]  /*0ec0*/  @P1 IMAD.X R9, RZ, RZ, R9, P3 ;  /* 0x000000ffff091224 */ /* 0x000fe400018e0609 */
[----:B-1----:R-:W-:Y:S01]  /*0ed0*/  IMAD.WIDE R10, R13, 0x4, R10 ;  /* 0x000000040d0a7825 */ /* 0x002fe200078e020a */
[----:B--2---:R-:W-:Y:S02]  /*0ee0*/  @P2 IADD3 R6, P4, PT, R15, R6, RZ ;  /* 0x000000060f062210 */ /* 0x004fe40007f9e0ff */
[----:B------:R-:W2:Y:S03]  /*0ef0*/  @P1 LDG.E.U8 R8, desc[UR14][R8.64] ;  /* 0x0000000e08081981 */ /* 0x000ea6000c1e1100 */
[----:B------:R-:W-:Y:S01]  /*0f00*/  @P2 IMAD.X R7, RZ, RZ, R7, P4 ;  /* 0x000000ffff072224 */ /* 0x000fe200020e0607 */
[----:B------:R-:W3:Y:S04]  /*0f10*/  @P1 LDG.E R12, desc[UR14][R10.64] ;  /* 0x0000000e0a0c1981 */ /* 0x000ee8000c1e1900 */
[----:B------:R-:W4:Y:S04]  /*0f20*/  @P2 LDG.E.U8 R6, desc[UR14][R6.64] ;  /* 0x0000000e06062981 */ /* 0x000f28000c1e1100 */
[----:B------:R-:W5:Y:S01]  /*0f30*/  @P2 LDG.E R14, desc[UR14][R10.64+0x4] ;  /* 0x0000040e0a0e2981 */ /* 0x000f62000c1e1900 */
[----:B------:R-:W-:Y:S01]  /*0f40*/  VIADD R22, R22, 0x2 ;  /* 0x0000000216167836 */ /* 0x000fe20000000000 */
[----:B--2---:R-:W-:-:S05]  /*0f50*/  @P1 I2FP.F32.U32 R13, R8 ;  /* 0x00000008000d1245 */ /* 0x004fca0000201000 */
[----:B---3--:R-:W-:Y:S01]  /*0f60*/  @P1 FFMA R2, R13, R12, R2 ;  /* 0x0000000c0d021223 */ /* 0x008fe20000000002 */
[----:B----4-:R-:W-:-:S05]  /*0f70*/  @P2 I2FP.F32.U32 R15, R6 ;  /* 0x00000006000f2245 */ /* 0x010fca0000201000 */
[----:B-----5:R-:W-:-:S07]  /*0f80*/  @P2 FFMA R2, R15, R14, R2 ;  /* 0x0000000e0f022223 */ /* 0x020fce0000000002 */
.L_x_62:
[----:B------:R-:W-:Y:S05]  /*0f90*/  BRA.U !UP2, `(.L_x_60) ;  /* 0x000000010a4c7547 */ /* 0x000fea000b800000 */
[----:B------:R-:W0:Y:S01]  /*0fa0*/  LDCU UR7, c[0x0][0x394] ;  /* 0x00007280ff0777ac */ /* 0x000e220008000800 */
[----:B------:R-:W-:Y:S01]  /*0fb0*/  IMAD.IADD R8, R3, 0x1, R22 ;  /* 0x0000000103087824 */ /* 0x000fe200078e0216 */
[----:B------:R-:W-:Y:S04]  /*0fc0*/  BSSY.RECONVERGENT B0, `(.L_x_60) ;  /* 0x0000010000007945 */ /* 0x000fe80003800200 */
[----:B0-----:R-:W-:-:S04]  /*0fd0*/  ISETP.GE.U32.AND P1, PT, R8, UR7, PT ;  /* 0x0000000708007c0c */ /* 0x001fc8000bf26070 */
[----:B------:R-:W-:-:S04]  /*0fe0*/  ISETP.GT.AND P1, PT, R8, -0x1, !P1 ;  /* 0xffffffff0800780c */ /* 0x000fc80004f24270 */
[----:B------:R-:W-:-:S13]  /*0ff0*/  PLOP3.LUT P1, PT, P0, P1, PT, 0x80, 0x8 ;  /* 0x000000000008781c */ /* 0x000fda0000723070 */
[----:B------:R-:W-:Y:S05]  /*1000*/  @!P1 BRA `(.L_x_63) ;  /* 0x00000000002c9947 */ /* 0x000fea0003800000 */
[----:B------:R-:W0:Y:S01]  /*1010*/  LDCU.64 UR10, c[0x0][0x380] ;  /* 0x00007000ff0a77ac */ /* 0x000e220008000a00 */
[----:B------:R-:W1:Y:S01]  /*1020*/  LDC.64 R6, c[0x0][0x398] ;  /* 0x0000e600ff067b82 */ /* 0x000e620000000a00 */
[----:B------:R-:W-:-:S05]  /*1030*/  IMAD R5, R5, UR7, R8 ;  /* 0x0000000705057c24 */ /* 0x000fca000f8e0208 */
[----:B0-----:R-:W-:Y:S01]  /*1040*/  IADD3 R8, P0, PT, R5, UR10, RZ ;  /* 0x0000000a05087c10 */ /* 0x001fe2000ff1e0ff */
[----:B------:R-:W-:-:S04]  /*1050*/  VIADD R5, R22, UR13 ;  /* 0x0000000d16057c36 */ /* 0x000fc80008000000 */
[----:B------:R-:W-:Y:S02]  /*1060*/  IMAD.X R9, RZ, RZ, UR11, P0 ;  /* 0x0000000bff097e24 */ /* 0x000fe400080e06ff */
[----:B-1----:R-:W-:-:S03]  /*1070*/  IMAD.WIDE R6, R5, 0x4, R6 ;  /* 0x0000000405067825 */ /* 0x002fc600078e0206 */
[----:B------:R-:W2:Y:S04]  /*1080*/  LDG.E.U8 R8, desc[UR14][R8.64] ;  /* 0x0000000e08087981 */ /* 0x000ea8000c1e1100 */
[----:B------:R-:W3:Y:S01]  /*1090*/  LDG.E R6, desc[UR14][R6.64] ;  /* 0x0000000e06067981 */ /* 0x000ee2000c1e1900 */
[----:B--2---:R-:W-:-:S05]  /*10a0*/  I2FP.F32.U32 R5, R8 ;  /* 0x0000000800057245 */ /* 0x004fca0000201000 */
[----:B---3--:R-:W-:-:S07]  /*10b0*/  FFMA R2, R5, R6, R2 ;  /* 0x0000000605027223 */ /* 0x008fce0000000002 */
.L_x_63:
[----:B------:R-:W-:Y:S05]  /*10c0*/  BSYNC.RECONVERGENT B0 ;  /* 0x0000000000007941 */ /* 0x000fea0003800200 */
.L_x_60:
[----:B------:R-:W-:Y:S05]  /*10d0*/  BRA.U UP0, `(.L_x_64) ;  /* 0xfffffff100347547 */ /* 0x000fea000b83ffff */
.L_x_57:
[----:B------:R-:W0:Y:S01]  /*10e0*/  LDCU UR7, c[0x0][0x394] ;  /* 0x00007280ff0777ac */ /* 0x000e220008000800 */
[----:B------:R-:W1:Y:S01]  /*10f0*/  F2I.U32.TRUNC.NTZ R7, R2 ;  /* 0x0000000200077305 */ /* 0x000e62000020f000 */
[----:B------:R-:W2:Y:S01]  /*1100*/  LDCU.64 UR10, c[0x0][0x388] ;  /* 0x00007100ff0a77ac */ /* 0x000ea20008000a00 */
[----:B0-----:R-:W-:-:S05]  /*1110*/  IMAD R0, R0, UR7, R3 ;  /* 0x0000000700007c24 */ /* 0x001fca000f8e0203 */
[----:B--2---:R-:W-:-:S04]  /*1120*/  IADD3 R4, P0, PT, R0, UR10, RZ ;  /* 0x0000000a00047c10 */ /* 0x004fc8000ff1e0ff */
[----:B------:R-:W-:-:S05]  /*1130*/  LEA.HI.X.SX32 R5, R0, UR11, 0x1, P0 ;  /* 0x0000000b00057c11 */ /* 0x000fca00080f0eff */
[----:B-1----:R-:W-:Y:S01]  /*1140*/  STG.E.U8 desc[UR14][R4.64], R7 ;  /* 0x0000000704007986 */ /* 0x002fe2000c10110e */
[----:B------:R-:W-:Y:S05]  /*1150*/  EXIT ;  /* 0x000000000000794d */ /* 0x000fea0003800000 */
.L_x_65:
        /* <DEDUP_REMOVED lines=10> */
.L_x_74:


//--------------------- .nv.shared.reserved.0     --------------------------
	.section	.nv.shared.reserved.0,"aw",@nobits
	.weak		__nv_reservedSMEM_offset_0_alias
	.size		__nv_reservedSMEM_offset_0_alias, 0, 64
	.other		__nv_reservedSMEM_offset_0_alias,@"STO_CUDA_RESERVED_SHARED STV_DEFAULT"
__nv_reservedSMEM_offset_0_alias:
	.zero		0
	.zero		64


//--------------------- .nv.constant0._Z10histeresisPhS_jj --------------------------
	.section	.nv.constant0._Z10histeresisPhS_jj,"a",@progbits
	.sectionflags	@""
	.align	4
.nv.constant0._Z10histeresisPhS_jj:
	.zero		920


//--------------------- .nv.constant0._Z15doubleThresholdPhS_jj --------------------------
	.section	.nv.constant0._Z15doubleThresholdPhS_jj,"a",@progbits
	.sectionflags	@""
	.align	4
.nv.constant0._Z15doubleThresholdPhS_jj:
	.zero		920


//--------------------- .nv.constant0._Z17nonMaxSuppressionPhS_Pdjj --------------------------
	.section	.nv.constant0._Z17nonMaxSuppressionPhS_Pdjj,"a",@progbits
	.sectionflags	@""
	.align	4
.nv.constant0._Z17nonMaxSuppressionPhS_Pdjj:
	.zero		928


//--------------------- .nv.constant0._Z11sobelFilterPhS_PfPdS0_S0_jj --------------------------
	.section	.nv.constant0._Z11sobelFilterPhS_PfPdS0_S0_jj,"a",@progbits
	.sectionflags	@""
	.align	4
.nv.constant0._Z11sobelFilterPhS_PfPdS0_S0_jj:
	.zero		952


//--------------------- .nv.constant0._Z12medianFilterPhS_jj --------------------------
	.section	.nv.constant0._Z12medianFilterPhS_jj,"a",@progbits
	.sectionflags	@""
	.align	4
.nv.constant0._Z12medianFilterPhS_jj:
	.zero		920


//--------------------- .nv.constant0._Z12gaussianBlurPhS_jjPfi --------------------------
	.section	.nv.constant0._Z12gaussianBlurPhS_jjPfi,"a",@progbits
	.sectionflags	@""
	.align	4
.nv.constant0._Z12gaussianBlurPhS_jjPfi:
	.zero		932


//--------------------- SYMBOLS --------------------------

	.type		.nv.reservedSmem.offset0,@object
	.size		.nv.reservedSmem.offset0,0x4
